	.headerflags	@"EF_CUDA_TEXMODE_UNIFIED EF_CUDA_64BIT_ADDRESS EF_CUDA_SM80 EF_CUDA_VIRTUAL_SM(EF_CUDA_SM80)"
	.elftype	@"ET_EXEC"


//--------------------- .nv.info                  --------------------------
	.section	.nv.info,"",@"SHT_CUDA_INFO"
	.align	4


	//----- nvinfo : EIATTR_REGCOUNT
	.align		4
        /*0000*/ 	.byte	0x04, 0x2f
        /*0002*/ 	.short	(.L_1 - .L_0)
	.align		4
.L_0:
        /*0004*/ 	.word	index@(candidate1)
        /*0008*/ 	.word	0x000000a8


	//----- nvinfo : EIATTR_MAX_STACK_SIZE
	.align		4
.L_1:
        /*000c*/ 	.byte	0x04, 0x23
        /*000e*/ 	.short	(.L_3 - .L_2)
	.align		4
.L_2:
        /*0010*/ 	.word	index@(candidate1)
        /*0014*/ 	.word	0x00000000


	//----- nvinfo : EIATTR_MIN_STACK_SIZE
	.align		4
.L_3:
        /*0018*/ 	.byte	0x04, 0x12
        /*001a*/ 	.short	(.L_5 - .L_4)
	.align		4
.L_4:
        /*001c*/ 	.word	index@(candidate1)
        /*0020*/ 	.word	0x00000000


	//----- nvinfo : EIATTR_FRAME_SIZE
	.align		4
.L_5:
        /*0024*/ 	.byte	0x04, 0x11
        /*0026*/ 	.short	(.L_7 - .L_6)
	.align		4
.L_6:
        /*0028*/ 	.word	index@(candidate1)
        /*002c*/ 	.word	0x00000000
.L_7:


//--------------------- .nv.info.candidate1       --------------------------
	.section	.nv.info.candidate1,"",@"SHT_CUDA_INFO"
	.align	4


	//----- nvinfo : EIATTR_CUDA_API_VERSION
	.align		4
        /*0000*/ 	.byte	0x04, 0x37
        /*0002*/ 	.short	(.L_9 - .L_8)
.L_8:
        /*0004*/ 	.word	0x00000075


	//----- nvinfo : EIATTR_SW2861232_WAR
	.align		4
.L_9:
        /*0008*/ 	.byte	0x01, 0x35
	.zero		2


	//----- nvinfo : EIATTR_PARAM_CBANK
	.align		4
        /*000c*/ 	.byte	0x04, 0x0a
        /*000e*/ 	.short	(.L_11 - .L_10)
	.align		4
.L_10:
        /*0010*/ 	.word	index@(.nv.constant0.candidate1)
        /*0014*/ 	.short	0x0160
        /*0016*/ 	.short	0x0018


	//----- nvinfo : EIATTR_CBANK_PARAM_SIZE
	.align		4
.L_11:
        /*0018*/ 	.byte	0x03, 0x19
        /*001a*/ 	.short	0x0018


	//----- nvinfo : EIATTR_KPARAM_INFO
	.align		4
        /*001c*/ 	.byte	0x04, 0x17
        /*001e*/ 	.short	(.L_13 - .L_12)
.L_12:
        /*0020*/ 	.word	0x00000000
        /*0024*/ 	.short	0x0002
        /*0026*/ 	.short	0x0010
        /*0028*/ 	.byte	0x00, 0xf0, 0x21, 0x00


	//----- nvinfo : EIATTR_KPARAM_INFO
	.align		4
.L_13:
        /*002c*/ 	.byte	0x04, 0x17
        /*002e*/ 	.short	(.L_15 - .L_14)
.L_14:
        /*0030*/ 	.word	0x00000000
        /*0034*/ 	.short	0x0001
        /*0036*/ 	.short	0x0008
        /*0038*/ 	.byte	0x00, 0xf0, 0x21, 0x00


	//----- nvinfo : EIATTR_KPARAM_INFO
	.align		4
.L_15:
        /*003c*/ 	.byte	0x04, 0x17
        /*003e*/ 	.short	(.L_17 - .L_16)
.L_16:
        /*0040*/ 	.word	0x00000000
        /*0044*/ 	.short	0x0000
        /*0046*/ 	.short	0x0000
        /*0048*/ 	.byte	0x00, 0xf0, 0x21, 0x00


	//----- nvinfo : EIATTR_MAXREG_COUNT
	.align		4
.L_17:
        /*004c*/ 	.byte	0x03, 0x1b
        /*004e*/ 	.short	0x00ff


	//----- nvinfo : EIATTR_EXIT_INSTR_OFFSETS
	.align		4
        /*0050*/ 	.byte	0x04, 0x1c
        /*0052*/ 	.short	(.L_19 - .L_18)


	//   ....[0]....
.L_18:
        /*0054*/ 	.word	0x00004ae0


	//----- nvinfo : EIATTR_MAX_THREADS
	.align		4
.L_19:
        /*0058*/ 	.byte	0x04, 0x05
        /*005a*/ 	.short	(.L_21 - .L_20)
.L_20:
        /*005c*/ 	.word	0x00000080
        /*0060*/ 	.word	0x00000001
        /*0064*/ 	.word	0x00000001
.L_21:


//--------------------- .nv.rel.action            --------------------------
	.section	.nv.rel.action,"",@"SHT_CUDA_RELOCINFO"
	.align	8
	.sectionentsize	8
        /*0000*/ 	.byte	0x4b, 0x00, 0x00, 0x00, 0x00, 0x00, 0x00, 0x00, 0x00, 0x02, 0x02, 0x08, 0x10, 0x0a, 0x2f, 0x22
        /* <DEDUP_REMOVED lines=13> */


//--------------------- .nv.constant0.candidate1  --------------------------
	.section	.nv.constant0.candidate1,"a",@progbits
	.align	4
.nv.constant0.candidate1:
	.zero		376


//--------------------- .text.candidate1          --------------------------
	.section	.text.candidate1,"ax",@progbits
	.sectionflags	@"SHF_BARRIERS=1"
	.sectioninfo	@"SHI_REGISTERS=168"
	.align	128
        .global         candidate1
        .type           candidate1,@function
        .size           candidate1,(.L_x_3 - candidate1)
        .other          candidate1,@"STO_CUDA_ENTRY STV_DEFAULT"
candidate1:
.text.candidate1:
[----:B------:R-:W-:-:S02]  /*0000*/  MOV R1, c[0x0][0x28] ;  /* 0x00000a0000017a02 */ /* 0x000fc40000000f00 */
[----:B------:R-:W0:Y:S01]  /*0010*/  S2R R0, SR_TID.X ;  /* 0x0000000000007919 */ /* 0x000e220000002100 */
[----:B------:R-:W-:Y:S01]  /*0020*/  MOV R46, RZ ;  /* 0x000000ff002e7202 */ /* 0x000fe20000000f00 */
[----:B------:R-:W-:Y:S01]  /*0030*/  HFMA2.MMA R8, -RZ, RZ, 0, 7.152557373046875e-07 ;  /* 0x0000000cff087435 */ /* 0x000fe200000001ff */
[----:B------:R-:W-:Y:S01]  /*0040*/  CS2R R58, SRZ ;  /* 0x00000000003a7805 */ /* 0x000fe2000001ff00 */
[----:B------:R-:W1:Y:S01]  /*0050*/  S2R R47, SR_CTAID.X ;  /* 0x00000000002f7919 */ /* 0x000e620000002500 */
[----:B------:R-:W-:Y:S01]  /*0060*/  HFMA2.MMA R125, -RZ, RZ, 0, 0 ;  /* 0x00000000ff7d7435 */ /* 0x000fe200000001ff */
[----:B------:R-:W-:Y:S01]  /*0070*/  CS2R R60, SRZ ;  /* 0x00000000003c7805 */ /* 0x000fe2000001ff00 */
        /* <DEDUP_REMOVED lines=17> */
[C---:B0-----:R-:W-:Y:S01]  /*0190*/  IADD3 R4, R0.reuse, 0x100, RZ ;  /* 0x0000010000047810 */ /* 0x041fe20007ffe0ff */
[----:B------:R-:W-:Y:S01]  /*01a0*/  CS2R R98, SRZ ;  /* 0x0000000000627805 */ /* 0x000fe2000001ff00 */
[C---:B------:R-:W-:Y:S01]  /*01b0*/  IADD3 R5, R0.reuse, 0x200, RZ ;  /* 0x0000020000057810 */ /* 0x040fe20007ffe0ff */
[----:B------:R-:W-:Y:S01]  /*01c0*/  CS2R R102, SRZ ;  /* 0x0000000000667805 */ /* 0x000fe2000001ff00 */
[----:B-1----:R-:W-:Y:S01]  /*01d0*/  IMAD.HI R46, R47, -0x6db6db6d, R46 ;  /* 0x924924932f2e7827 */ /* 0x002fe200078e022e */
[C---:B------:R-:W-:Y:S01]  /*01e0*/  IADD3 R6, R0.reuse, 0x300, RZ ;  /* 0x0000030000067810 */ /* 0x040fe20007ffe0ff */
[----:B------:R-:W-:Y:S01]  /*01f0*/  CS2R R104, SRZ ;  /* 0x0000000000687805 */ /* 0x000fe2000001ff00 */
[----:B------:R-:W-:Y:S01]  /*0200*/  IADD3 R7, R0, 0x580, RZ ;  /* 0x0000058000077810 */ /* 0x000fe20007ffe0ff */
[----:B------:R-:W-:Y:S01]  /*0210*/  IMAD.HI R4, R4, 0x38e38e39, RZ ;  /* 0x38e38e3904047827 */ /* 0x000fe200078e02ff */
[----:B------:R-:W-:Y:S01]  /*0220*/  SHF.R.S32.HI R3, RZ, 0x3, R0 ;  /* 0x00000003ff037819 */ /* 0x000fe20000011400 */
[----:B------:R-:W-:Y:S01]  /*0230*/  CS2R R110, SRZ ;  /* 0x00000000006e7805 */ /* 0x000fe2000001ff00 */
[C---:B------:R-:W-:Y:S01]  /*0240*/  LOP3.LUT R2, R0.reuse, 0x7, RZ, 0xc0, !PT ;  /* 0x0000000700027812 */ /* 0x040fe200078ec0ff */
[----:B------:R-:W-:Y:S01]  /*0250*/  IMAD.HI R134, R5, 0x38e38e39, RZ ;  /* 0x38e38e3905867827 */ /* 0x000fe200078e02ff */
[----:B------:R-:W-:Y:S01]  /*0260*/  SHF.R.U32.HI R5, RZ, 0x1f, R46 ;  /* 0x0000001fff057819 */ /* 0x000fe2000001162e */
[----:B------:R-:W-:Y:S01]  /*0270*/  CS2R R106, SRZ ;  /* 0x00000000006a7805 */ /* 0x000fe2000001ff00 */
[----:B------:R-:W-:Y:S01]  /*0280*/  IADD3 R13, R0, 0x1b80, RZ ;  /* 0x00001b80000d7810 */ /* 0x000fe20007ffe0ff */
[----:B------:R-:W-:Y:S01]  /*0290*/  IMAD.HI R6, R6, 0x38e38e39, RZ ;  /* 0x38e38e3906067827 */ /* 0x000fe200078e02ff */
[----:B------:R-:W-:Y:S01]  /*02a0*/  LEA.HI.SX32 R46, R46, R5, 0x1e ;  /* 0x000000052e2e7211 */ /* 0x000fe200078ff2ff */
[----:B------:R-:W-:Y:S01]  /*02b0*/  CS2R R108, SRZ ;  /* 0x00000000006c7805 */ /* 0x000fe2000001ff00 */
[----:B------:R-:W-:Y:S01]  /*02c0*/  SHF.R.U32.HI R9, RZ, 0x1f, R134 ;  /* 0x0000001fff097819 */ /* 0x000fe20000011686 */
[----:B------:R-:W-:Y:S01]  /*02d0*/  IMAD.HI R120, R7, 0x38e38e39, RZ ;  /* 0x38e38e3907787827 */ /* 0x000fe200078e02ff */
[----:B------:R-:W-:Y:S01]  /*02e0*/  SHF.R.U32.HI R7, RZ, 0x1f, R4 ;  /* 0x0000001fff077819 */ /* 0x000fe20000011604 */
[----:B------:R-:W-:Y:S01]  /*02f0*/  CS2R R112, SRZ ;  /* 0x0000000000707805 */ /* 0x000fe2000001ff00 */
[----:B------:R-:W-:Y:S01]  /*0300*/  SHF.R.U32.HI R11, RZ, 0x1f, R6 ;  /* 0x0000001fff0b7819 */ /* 0x000fe20000011606 */
[C---:B------:R-:W-:Y:S01]  /*0310*/  IMAD R2, R3.reuse, 0x120, R2 ;  /* 0x0000012003027824 */ /* 0x040fe200078e0202 */
[----:B------:R-:W-:Y:S01]  /*0320*/  LEA.HI.SX32 R118, R4, R7, 0x1a ;  /* 0x0000000704767211 */ /* 0x000fe200078fd2ff */
[----:B------:R-:W-:Y:S01]  /*0330*/  IMAD R3, R3, R8, 0x9000 ;  /* 0x0000900003037424 */ /* 0x000fe200078e0208 */
[----:B------:R-:W-:Y:S01]  /*0340*/  SHF.R.U32.HI R5, RZ, 0x1f, R120 ;  /* 0x0000001fff057819 */ /* 0x000fe20000011678 */
[----:B------:R-:W-:Y:S01]  /*0350*/  IMAD.HI R13, R13, 0x38e38e39, RZ ;  /* 0x38e38e390d0d7827 */ /* 0x000fe200078e02ff */
[----:B------:R-:W-:Y:S01]  /*0360*/  IADD3 R4, R0, 0x680, RZ ;  /* 0x0000068000047810 */ /* 0x000fe20007ffe0ff */
[----:B------:R-:W-:Y:S01]  /*0370*/  CS2R R114, SRZ ;  /* 0x0000000000727805 */ /* 0x000fe2000001ff00 */
[----:B------:R-:W-:Y:S01]  /*0380*/  LEA.HI.SX32 R150, R6, R11, 0x1a ;  /* 0x0000000b06967211 */ /* 0x000fe200078fd2ff */
[----:B------:R-:W-:Y:S01]  /*0390*/  ULDC.64 UR4, c[0x0][0x118] ;  /* 0x0000460000047ab9 */ /* 0x000fe20000000a00 */
[----:B------:R-:W-:Y:S01]  /*03a0*/  LEA.HI.SX32 R120, R120, R5, 0x1a ;  /* 0x0000000578787211 */ /* 0x000fe200078fd2ff */
[----:B------:R-:W-:Y:S01]  /*03b0*/  IMAD.HI R4, R4, 0x38e38e39, RZ ;  /* 0x38e38e3904047827 */ /* 0x000fe200078e02ff */
[----:B------:R-:W-:-:S02]  /*03c0*/  IADD3 R6, R0, 0x780, RZ ;  /* 0x0000078000067810 */ /* 0x000fc40007ffe0ff */
[C---:B------:R-:W-:Y:S02]  /*03d0*/  IADD3 R5, R0.reuse, 0xb00, RZ ;  /* 0x00000b0000057810 */ /* 0x040fe40007ffe0ff */
[----:B------:R-:W-:Y:S01]  /*03e0*/  IADD3 R7, R0, 0xa00, RZ ;  /* 0x00000a0000077810 */ /* 0x000fe20007ffe0ff */
[----:B------:R-:W-:Y:S01]  /*03f0*/  IMAD.HI R6, R6, 0x38e38e39, RZ ;  /* 0x38e38e3906067827 */ /* 0x000fe200078e02ff */
[----:B------:R-:W-:Y:S02]  /*0400*/  IADD3 R8, R0, 0xc00, RZ ;  /* 0x00000c0000087810 */ /* 0x000fe40007ffe0ff */
[----:B------:R-:W-:Y:S01]  /*0410*/  LEA.HI.SX32 R134, R134, R9, 0x1a ;  /* 0x0000000986867211 */ /* 0x000fe200078fd2ff */
[----:B------:R-:W-:Y:S01]  /*0420*/  IMAD.HI R138, R5, 0x38e38e39, RZ ;  /* 0x38e38e39058a7827 */ /* 0x000fe200078e02ff */
[----:B------:R-:W-:Y:S02]  /*0430*/  SHF.R.U32.HI R5, RZ, 0x1f, R4 ;  /* 0x0000001fff057819 */ /* 0x000fe40000011604 */
[----:B------:R-:W-:Y:S01]  /*0440*/  IADD3 R14, R0, 0x2000, RZ ;  /* 0x00002000000e7810 */ /* 0x000fe20007ffe0ff */
[----:B------:R-:W-:Y:S01]  /*0450*/  IMAD.HI R122, R7, 0x38e38e39, RZ ;  /* 0x38e38e39077a7827 */ /* 0x000fe200078e02ff */
[----:B------:R-:W-:-:S02]  /*0460*/  SHF.R.U32.HI R7, RZ, 0x1f, R6 ;  /* 0x0000001fff077819 */ /* 0x000fc40000011606 */
[----:B------:R-:W-:Y:S01]  /*0470*/  LEA.HI.SX32 R136, R4, R5, 0x1a ;  /* 0x0000000504887211 */ /* 0x000fe200078fd2ff */
[----:B------:R-:W-:Y:S01]  /*0480*/  IMAD.HI R8, R8, 0x38e38e39, RZ ;  /* 0x38e38e3908087827 */ /* 0x000fe200078e02ff */
[----:B------:R-:W-:Y:S02]  /*0490*/  SHF.R.U32.HI R5, RZ, 0x1f, R138 ;  /* 0x0000001fff057819 */ /* 0x000fe4000001168a */
[----:B------:R-:W-:Y:S01]  /*04a0*/  IADD3 R4, R0, 0xe80, RZ ;  /* 0x00000e8000047810 */ /* 0x000fe20007ffe0ff */
[----:B------:R-:W-:Y:S01]  /*04b0*/  IMAD.HI R14, R14, 0x38e38e39, RZ ;  /* 0x38e38e390e0e7827 */ /* 0x000fe200078e02ff */
[----:B------:R-:W-:Y:S02]  /*04c0*/  LEA.HI.SX32 R152, R6, R7, 0x1a ;  /* 0x0000000706987211 */ /* 0x000fe400078fd2ff */
[----:B------:R-:W-:Y:S01]  /*04d0*/  SHF.R.U32.HI R7, RZ, 0x1f, R8 ;  /* 0x0000001fff077819 */ /* 0x000fe20000011608 */
[----:B------:R-:W-:Y:S01]  /*04e0*/  IMAD.HI R4, R4, 0x38e38e39, RZ ;  /* 0x38e38e3904047827 */ /* 0x000fe200078e02ff */
[----:B------:R-:W-:-:S02]  /*04f0*/  IADD3 R6, R0, 0xf80, RZ ;  /* 0x00000f8000067810 */ /* 0x000fc40007ffe0ff */
[----:B------:R-:W-:Y:S02]  /*0500*/  LEA.HI.SX32 R138, R138, R5, 0x1a ;  /* 0x000000058a8a7211 */ /* 0x000fe400078fd2ff */
[----:B------:R-:W-:Y:S01]  /*0510*/  IADD3 R5, R0, 0x1080, RZ ;  /* 0x0000108000057810 */ /* 0x000fe20007ffe0ff */
[----:B------:R-:W-:Y:S01]  /*0520*/  IMAD.HI R6, R6, 0x38e38e39, RZ ;  /* 0x38e38e3906067827 */ /* 0x000fe200078e02ff */
[----:B------:R-:W-:Y:S02]  /*0530*/  LEA.HI.SX32 R154, R8, R7, 0x1a ;  /* 0x00000007089a7211 */ /* 0x000fe400078fd2ff */
[----:B------:R-:W-:Y:S01]  /*0540*/  IADD3 R8, R0, 0x1300, RZ ;  /* 0x0000130000087810 */ /* 0x000fe20007ffe0ff */
[----:B------:R-:W-:Y:S01]  /*0550*/  IMAD.HI R156, R5, 0x38e38e39, RZ ;  /* 0x38e38e39059c7827 */ /* 0x000fe200078e02ff */
[----:B------:R-:W-:Y:S02]  /*0560*/  SHF.R.U32.HI R5, RZ, 0x1f, R4 ;  /* 0x0000001fff057819 */ /* 0x000fe40000011604 */
[----:B------:R-:W-:Y:S01]  /*0570*/  SHF.R.U32.HI R7, RZ, 0x1f, R6 ;  /* 0x0000001fff077819 */ /* 0x000fe20000011606 */
[----:B------:R-:W-:Y:S01]  /*0580*/  IMAD.HI R8, R8, 0x38e38e39, RZ ;  /* 0x38e38e3908087827 */ /* 0x000fe200078e02ff */
[----:B------:R-:W-:-:S02]  /*0590*/  LEA.HI.SX32 R124, R4, R5, 0x1a ;  /* 0x00000005047c7211 */ /* 0x000fc400078fd2ff */
[----:B------:R-:W-:Y:S02]  /*05a0*/  SHF.R.U32.HI R5, RZ, 0x1f, R156 ;  /* 0x0000001fff057819 */ /* 0x000fe4000001169c */
[----:B------:R-:W-:Y:S02]  /*05b0*/  IADD3 R4, R0, 0x1500, RZ ;  /* 0x0000150000047810 */ /* 0x000fe40007ffe0ff */
[----:B------:R-:W-:Y:S02]  /*05c0*/  LEA.HI.SX32 R140, R6, R7, 0x1a ;  /* 0x00000007068c7211 */ /* 0x000fe400078fd2ff */
[----:B------:R-:W-:Y:S01]  /*05d0*/  SHF.R.U32.HI R7, RZ, 0x1f, R8 ;  /* 0x0000001fff077819 */ /* 0x000fe20000011608 */
[----:B------:R-:W-:Y:S01]  /*05e0*/  IMAD.HI R4, R4, 0x38e38e39, RZ ;  /* 0x38e38e3904047827 */ /* 0x000fe200078e02ff */
[----:B------:R-:W-:Y:S02]  /*05f0*/  SHF.R.U32.HI R9, RZ, 0x1f, R122 ;  /* 0x0000001fff097819 */ /* 0x000fe4000001167a */
[----:B------:R-:W-:-:S02]  /*0600*/  LEA.HI.SX32 R156, R156, R5, 0x1a ;  /* 0x000000059c9c7211 */ /* 0x000fc400078fd2ff */
[C---:B------:R-:W-:Y:S02]  /*0610*/  IADD3 R6, R0.reuse, 0x1880, RZ ;  /* 0x0000188000067810 */ /* 0x040fe40007ffe0ff */
[----:B------:R-:W-:Y:S02]  /*0620*/  IADD3 R5, R0, 0x1780, RZ ;  /* 0x0000178000057810 */ /* 0x000fe40007ffe0ff */
[----:B------:R-:W-:Y:S01]  /*0630*/  LEA.HI.SX32 R126, R8, R7, 0x1a ;  /* 0x00000007087e7211 */ /* 0x000fe200078fd2ff */
[----:B------:R-:W-:Y:S01]  /*0640*/  IMAD.HI R6, R6, 0x38e38e39, RZ ;  /* 0x38e38e3906067827 */ /* 0x000fe200078e02ff */
[----:B------:R-:W-:Y:S02]  /*0650*/  LEA.HI.SX32 R122, R122, R9, 0x1a ;  /* 0x000000097a7a7211 */ /* 0x000fe400078fd2ff */
[C---:B------:R-:W-:Y:S01]  /*0660*/  IADD3 R7, R0.reuse, 0x1980, RZ ;  /* 0x0000198000077810 */ /* 0x040fe20007ffe0ff */
[----:B------:R-:W-:Y:S01]  /*0670*/  IMAD.HI R128, R5, 0x38e38e39, RZ ;  /* 0x38e38e3905807827 */ /* 0x000fe200078e02ff */
[----:B------:R-:W-:-:S02]  /*0680*/  IADD3 R9, R0, 0x1400, RZ ;  /* 0x0000140000097810 */ /* 0x000fc40007ffe0ff */
[----:B------:R-:W-:Y:S01]  /*0690*/  IADD3 R8, R0, 0x1c00, RZ ;  /* 0x00001c0000087810 */ /* 0x000fe20007ffe0ff */
[----:B------:R-:W-:Y:S01]  /*06a0*/  IMAD.HI R160, R7, 0x38e38e39, RZ ;  /* 0x38e38e3907a07827 */ /* 0x000fe200078e02ff */
[----:B------:R-:W-:Y:S02]  /*06b0*/  SHF.R.U32.HI R5, RZ, 0x1f, R4 ;  /* 0x0000001fff057819 */ /* 0x000fe40000011604 */
[----:B------:R-:W-:Y:S01]  /*06c0*/  SHF.R.U32.HI R7, RZ, 0x1f, R6 ;  /* 0x0000001fff077819 */ /* 0x000fe20000011606 */
[----:B------:R-:W-:Y:S01]  /*06d0*/  IMAD.HI R9, R9, 0x38e38e39, RZ ;  /* 0x38e38e3909097827 */ /* 0x000fe200078e02ff */
[----:B------:R-:W-:Y:S02]  /*06e0*/  LEA.HI.SX32 R158, R4, R5, 0x1a ;  /* 0x00000005049e7211 */ /* 0x000fe400078fd2ff */
[----:B------:R-:W-:Y:S01]  /*06f0*/  SHF.R.U32.HI R5, RZ, 0x1f, R128 ;  /* 0x0000001fff057819 */ /* 0x000fe20000011680 */
[----:B------:R-:W-:Y:S01]  /*0700*/  IMAD.HI R8, R8, 0x38e38e39, RZ ;  /* 0x38e38e3908087827 */ /* 0x000fe200078e02ff */
[----:B------:R-:W-:-:S02]  /*0710*/  LEA.HI.SX32 R144, R6, R7, 0x1a ;  /* 0x0000000706907211 */ /* 0x000fc400078fd2ff */
[----:B------:R-:W-:Y:S02]  /*0720*/  SHF.R.U32.HI R142, RZ, 0x1f, R9 ;  /* 0x0000001fff8e7819 */ /* 0x000fe40000011609 */
[----:B------:R-:W-:Y:S02]  /*0730*/  IADD3 R6, R0, 0x2080, RZ ;  /* 0x0000208000067810 */ /* 0x000fe40007ffe0ff */
[----:B------:R-:W-:Y:S02]  /*0740*/  LEA.HI.SX32 R128, R128, R5, 0x1a ;  /* 0x0000000580807211 */ /* 0x000fe400078fd2ff */
[----:B------:R-:W-:Y:S01]  /*0750*/  IADD3 R4, R0, 0x1d00, RZ ;  /* 0x00001d0000047810 */ /* 0x000fe20007ffe0ff */
[----:B------:R-:W-:Y:S01]  /*0760*/  IMAD.HI R6, R6, 0x38e38e39, RZ ;  /* 0x38e38e3906067827 */ /* 0x000fe200078e02ff */
[----:B------:R-:W-:Y:S02]  /*0770*/  SHF.R.U32.HI R11, RZ, 0x1f, R8 ;  /* 0x0000001fff0b7819 */ /* 0x000fe40000011608 */
[----:B------:R-:W-:Y:S01]  /*0780*/  IADD3 R5, R0, 0x1e00, RZ ;  /* 0x00001e0000057810 */ /* 0x000fe20007ffe0ff */
[----:B------:R-:W-:Y:S01]  /*0790*/  IMAD.HI R4, R4, 0x38e38e39, RZ ;  /* 0x38e38e3904047827 */ /* 0x000fe200078e02ff */
[----:B------:R-:W-:-:S02]  /*07a0*/  LEA.HI.SX32 R142, R9, R142, 0x1a ;  /* 0x0000008e098e7211 */ /* 0x000fc400078fd2ff */
[----:B------:R-:W-:Y:S01]  /*07b0*/  SHF.R.U32.HI R9, RZ, 0x1f, R160 ;  /* 0x0000001fff097819 */ /* 0x000fe200000116a0 */
[----:B------:R-:W-:Y:S01]  /*07c0*/  IMAD.HI R162, R5, 0x38e38e39, RZ ;  /* 0x38e38e3905a27827 */ /* 0x000fe200078e02ff */
[----:B------:R-:W-:Y:S02]  /*07d0*/  LEA.HI.SX32 R130, R8, R11, 0x1a ;  /* 0x0000000b08827211 */ /* 0x000fe400078fd2ff */
[C---:B------:R-:W-:Y:S02]  /*07e0*/  IADD3 R7, R0.reuse, 0x2180, RZ ;  /* 0x0000218000077810 */ /* 0x040fe40007ffe0ff */
[----:B------:R-:W-:Y:S02]  /*07f0*/  IADD3 R8, R0, 0x2280, RZ ;  /* 0x0000228000087810 */ /* 0x000fe40007ffe0ff */
[----:B------:R-:W-:Y:S01]  /*0800*/  LEA.HI.SX32 R160, R160, R9, 0x1a ;  /* 0x00000009a0a07211 */ /* 0x000fe200078fd2ff */
[----:B------:R-:W-:Y:S01]  /*0810*/  IMAD.HI R148, R7, 0x38e38e39, RZ ;  /* 0x38e38e3907947827 */ /* 0x000fe200078e02ff */
[----:B------:R-:W-:-:S02]  /*0820*/  SHF.R.U32.HI R9, RZ, 0x1f, R6 ;  /* 0x0000001fff097819 */ /* 0x000fc40000011606 */
[----:B------:R-:W-:Y:S01]  /*0830*/  SHF.R.U32.HI R5, RZ, 0x1f, R4 ;  /* 0x0000001fff057819 */ /* 0x000fe20000011604 */
[----:B------:R-:W-:Y:S01]  /*0840*/  IMAD.HI R8, R8, 0x38e38e39, RZ ;  /* 0x38e38e3908087827 */ /* 0x000fe200078e02ff */
[----:B------:R-:W-:Y:S02]  /*0850*/  SHF.R.U32.HI R7, RZ, 0x1f, R162 ;  /* 0x0000001fff077819 */ /* 0x000fe400000116a2 */
[----:B------:R-:W-:Y:S02]  /*0860*/  LEA.HI.SX32 R132, R6, R9, 0x1a ;  /* 0x0000000906847211 */ /* 0x000fe400078fd2ff */
[----:B------:R-:W-:Y:S02]  /*0870*/  LEA.HI.SX32 R146, R4, R5, 0x1a ;  /* 0x0000000504927211 */ /* 0x000fe400078fd2ff */
[----:B------:R-:W-:Y:S02]  /*0880*/  IADD3 R6, R0, 0xe00, RZ ;  /* 0x00000e0000067810 */ /* 0x000fe40007ffe0ff */
[----:B------:R-:W-:-:S02]  /*0890*/  LEA.HI.SX32 R162, R162, R7, 0x1a ;  /* 0x00000007a2a27211 */ /* 0x000fc400078fd2ff */
[----:B------:R-:W-:Y:S01]  /*08a0*/  IADD3 R4, R0, 0x500, RZ ;  /* 0x0000050000047810 */ /* 0x000fe20007ffe0ff */
[----:B------:R-:W-:Y:S01]  /*08b0*/  IMAD.HI R9, R6, 0x38e38e39, RZ ;  /* 0x38e38e3906097827 */ /* 0x000fe200078e02ff */
[----:B------:R-:W-:Y:S02]  /*08c0*/  SHF.R.U32.HI R7, RZ, 0x1f, R8 ;  /* 0x0000001fff077819 */ /* 0x000fe40000011608 */
[----:B------:R-:W-:Y:S01]  /*08d0*/  IADD3 R5, R0, 0x980, RZ ;  /* 0x0000098000057810 */ /* 0x000fe20007ffe0ff */
[----:B------:R-:W-:Y:S01]  /*08e0*/  IMAD.HI R4, R4, 0x38e38e39, RZ ;  /* 0x38e38e3904047827 */ /* 0x000fe200078e02ff */
[----:B------:R-:W-:Y:S02]  /*08f0*/  LEA.HI.SX32 R164, R8, R7, 0x1a ;  /* 0x0000000708a47211 */ /* 0x000fe400078fd2ff */
[----:B------:R-:W-:Y:S01]  /*0900*/  IADD3 R6, R0, 0x1700, RZ ;  /* 0x0000170000067810 */ /* 0x000fe20007ffe0ff */
[----:B------:R-:W-:Y:S01]  /*0910*/  IMAD.HI R7, R5, 0x38e38e39, RZ ;  /* 0x38e38e3905077827 */ /* 0x000fe200078e02ff */
[----:B------:R-:W-:-:S02]  /*0920*/  SHF.R.U32.HI R11, RZ, 0x1f, R148 ;  /* 0x0000001fff0b7819 */ /* 0x000fc40000011694 */
[----:B------:R-:W-:Y:S01]  /*0930*/  IADD3 R8, R0, 0x1280, RZ ;  /* 0x0000128000087810 */ /* 0x000fe20007ffe0ff */
[----:B------:R-:W-:Y:S01]  /*0940*/  IMAD.HI R12, R6, 0x38e38e39, RZ ;  /* 0x38e38e39060c7827 */ /* 0x000fe200078e02ff */
[----:B------:R-:W-:Y:S02]  /*0950*/  LEA.HI.SX32 R148, R148, R11, 0x1a ;  /* 0x0000000b94947211 */ /* 0x000fe400078fd2ff */
[----:B------:R-:W-:Y:S01]  /*0960*/  SHF.R.U32.HI R5, RZ, 0x1f, R4 ;  /* 0x0000001fff057819 */ /* 0x000fe20000011604 */
[----:B------:R-:W-:Y:S01]  /*0970*/  IMAD.HI R11, R8, 0x38e38e39, RZ ;  /* 0x38e38e39080b7827 */ /* 0x000fe200078e02ff */
[----:B------:R-:W-:Y:S02]  /*0980*/  SHF.R.U32.HI R8, RZ, 0x1f, R7 ;  /* 0x0000001fff087819 */ /* 0x000fe40000011607 */
[----:B------:R-:W-:Y:S02]  /*0990*/  SHF.R.U32.HI R10, RZ, 0x1f, R9 ;  /* 0x0000001fff0a7819 */ /* 0x000fe40000011609 */
[----:B------:R-:W-:-:S02]  /*09a0*/  LEA.HI.SX32 R6, R4, R5, 0x1a ;  /* 0x0000000504067211 */ /* 0x000fc400078fd2ff */
[----:B------:R-:W-:Y:S02]  /*09b0*/  SHF.R.U32.HI R5, RZ, 0x1f, R12 ;  /* 0x0000001fff057819 */ /* 0x000fe4000001160c */
[----:B------:R-:W-:Y:S02]  /*09c0*/  SHF.R.U32.HI R4, RZ, 0x1f, R11 ;  /* 0x0000001fff047819 */ /* 0x000fe4000001160b */
[----:B------:R-:W-:Y:S02]  /*09d0*/  LEA.HI.SX32 R7, R7, R8, 0x1a ;  /* 0x0000000807077211 */ /* 0x000fe400078fd2ff */
[----:B------:R-:W-:Y:S02]  /*09e0*/  LEA.HI.SX32 R8, R9, R10, 0x1a ;  /* 0x0000000a09087211 */ /* 0x000fe400078fd2ff */
[----:B------:R-:W-:Y:S02]  /*09f0*/  LEA.HI.SX32 R10, R12, R5, 0x1a ;  /* 0x000000050c0a7211 */ /* 0x000fe400078fd2ff */
[----:B------:R-:W-:-:S02]  /*0a00*/  LEA.HI.SX32 R9, R11, R4, 0x1a ;  /* 0x000000040b097211 */ /* 0x000fc400078fd2ff */
[C---:B------:R-:W-:Y:S02]  /*0a10*/  IADD3 R5, R0.reuse, 0x600, RZ ;  /* 0x0000060000057810 */ /* 0x040fe40007ffe0ff */
[C---:B------:R-:W-:Y:S02]  /*0a20*/  IADD3 R4, R0.reuse, 0x180, RZ ;  /* 0x0000018000047810 */ /* 0x040fe40007ffe0ff */
[----:B------:R-:W-:Y:S01]  /*0a30*/  IADD3 R11, R0, 0xa80, RZ ;  /* 0x00000a80000b7810 */ /* 0x000fe20007ffe0ff */
[----:B------:R-:W-:Y:S01]  /*0a40*/  IMAD.HI R5, R5, 0x38e38e39, RZ ;  /* 0x38e38e3905057827 */ /* 0x000fe200078e02ff */
[----:B------:R-:W-:Y:S02]  /*0a50*/  SHF.R.U32.HI R12, RZ, 0x1f, R13 ;  /* 0x0000001fff0c7819 */ /* 0x000fe4000001160d */
[----:B------:R-:W-:Y:S01]  /*0a60*/  SHF.R.U32.HI R17, RZ, 0x1f, R14 ;  /* 0x0000001fff117819 */ /* 0x000fe2000001160e */
[----:B------:R-:W-:Y:S01]  /*0a70*/  IMAD.HI R4, R4, 0x38e38e39, RZ ;  /* 0x38e38e3904047827 */ /* 0x000fe200078e02ff */
[----:B------:R-:W-:-:S02]  /*0a80*/  IADD3 R18, R0, 0x1c80, RZ ;  /* 0x00001c8000127810 */ /* 0x000fc40007ffe0ff */
[----:B------:R-:W-:Y:S01]  /*0a90*/  IADD3 R20, R0, 0x2100, RZ ;  /* 0x0000210000147810 */ /* 0x000fe20007ffe0ff */
[----:B------:R-:W-:Y:S01]  /*0aa0*/  IMAD.HI R15, R11, 0x38e38e39, RZ ;  /* 0x38e38e390b0f7827 */ /* 0x000fe200078e02ff */
[----:B------:R-:W-:Y:S02]  /*0ab0*/  LEA.HI.SX32 R11, R13, R12, 0x1a ;  /* 0x0000000c0d0b7211 */ /* 0x000fe400078fd2ff */
[----:B------:R-:W-:Y:S01]  /*0ac0*/  LEA.HI.SX32 R12, R14, R17, 0x1a ;  /* 0x000000110e0c7211 */ /* 0x000fe200078fd2ff */
[----:B------:R-:W-:Y:S01]  /*0ad0*/  IMAD.HI R19, R18, 0x38e38e39, RZ ;  /* 0x38e38e3912137827 */ /* 0x000fe200078e02ff */
[----:B------:R-:W-:Y:S02]  /*0ae0*/  SHF.R.U32.HI R14, RZ, 0x1f, R5 ;  /* 0x0000001fff0e7819 */ /* 0x000fe40000011605 */
[----:B------:R-:W-:Y:S01]  /*0af0*/  SHF.R.U32.HI R13, RZ, 0x1f, R4 ;  /* 0x0000001fff0d7819 */ /* 0x000fe20000011604 */
[----:B------:R-:W-:Y:S01]  /*0b00*/  IMAD.HI R21, R20, 0x38e38e39, RZ ;  /* 0x38e38e3914157827 */ /* 0x000fe200078e02ff */
[----:B------:R-:W-:-:S02]  /*0b10*/  IADD3 R17, R0, 0xf00, RZ ;  /* 0x00000f0000117810 */ /* 0x000fc40007ffe0ff */
[----:B------:R-:W-:Y:S02]  /*0b20*/  LEA.HI.SX32 R14, R5, R14, 0x1a ;  /* 0x0000000e050e7211 */ /* 0x000fe400078fd2ff */
[----:B------:R-:W-:Y:S01]  /*0b30*/  LEA.HI.SX32 R13, R4, R13, 0x1a ;  /* 0x0000000d040d7211 */ /* 0x000fe200078fd2ff */
[----:B------:R-:W-:Y:S01]  /*0b40*/  IMAD.HI R17, R17, 0x38e38e39, RZ ;  /* 0x38e38e3911117827 */ /* 0x000fe200078e02ff */
[C---:B------:R-:W-:Y:S02]  /*0b50*/  IADD3 R5, R0.reuse, 0x1800, RZ ;  /* 0x0000180000057810 */ /* 0x040fe40007ffe0ff */
[----:B------:R-:W-:Y:S02]  /*0b60*/  SHF.R.U32.HI R16, RZ, 0x1f, R15 ;  /* 0x0000001fff107819 */ /* 0x000fe4000001160f */
[----:B------:R-:W-:Y:S01]  /*0b70*/  IADD3 R4, R0, 0x1380, RZ ;  /* 0x0000138000047810 */ /* 0x000fe20007ffe0ff */
[----:B------:R-:W-:Y:S01]  /*0b80*/  IMAD.HI R5, R5, 0x38e38e39, RZ ;  /* 0x38e38e3905057827 */ /* 0x000fe200078e02ff */
[----:B------:R-:W-:-:S02]  /*0b90*/  LEA.HI.SX32 R15, R15, R16, 0x1a ;  /* 0x000000100f0f7211 */ /* 0x000fc400078fd2ff */
[----:B------:R-:W-:Y:S01]  /*0ba0*/  SHF.R.U32.HI R16, RZ, 0x1f, R17 ;  /* 0x0000001fff107819 */ /* 0x000fe20000011611 */
[----:B------:R-:W-:Y:S01]  /*0bb0*/  IMAD.HI R4, R4, 0x38e38e39, RZ ;  /* 0x38e38e3904047827 */ /* 0x000fe200078e02ff */
[----:B------:R-:W-:Y:S02]  /*0bc0*/  SHF.R.U32.HI R18, RZ, 0x1f, R5 ;  /* 0x0000001fff127819 */ /* 0x000fe40000011605 */
[----:B------:R-:W-:Y:S02]  /*0bd0*/  LEA.HI.SX32 R16, R17, R16, 0x1a ;  /* 0x0000001011107211 */ /* 0x000fe400078fd2ff */
[----:B------:R-:W-:Y:S02]  /*0be0*/  SHF.R.U32.HI R17, RZ, 0x1f, R4 ;  /* 0x0000001fff117819 */ /* 0x000fe40000011604 */
[----:B------:R-:W-:Y:S02]  /*0bf0*/  SHF.R.U32.HI R20, RZ, 0x1f, R19 ;  /* 0x0000001fff147819 */ /* 0x000fe40000011613 */
[----:B------:R-:W-:-:S02]  /*0c00*/  SHF.R.U32.HI R22, RZ, 0x1f, R21 ;  /* 0x0000001fff167819 */ /* 0x000fc40000011615 */
[----:B------:R-:W-:Y:S02]  /*0c10*/  LEA.HI.SX32 R18, R5, R18, 0x1a ;  /* 0x0000001205127211 */ /* 0x000fe400078fd2ff */
[----:B------:R-:W-:Y:S02]  /*0c20*/  LEA.HI.SX32 R17, R4, R17, 0x1a ;  /* 0x0000001104117211 */ /* 0x000fe400078fd2ff */
[C---:B------:R-:W-:Y:S02]  /*0c30*/  IADD3 R5, R0.reuse, 0x700, RZ ;  /* 0x0000070000057810 */ /* 0x040fe40007ffe0ff */
[----:B------:R-:W-:Y:S02]  /*0c40*/  IADD3 R4, R0, 0x280, RZ ;  /* 0x0000028000047810 */ /* 0x000fe40007ffe0ff */
[----:B------:R-:W-:Y:S01]  /*0c50*/  LEA.HI.SX32 R19, R19, R20, 0x1a ;  /* 0x0000001413137211 */ /* 0x000fe200078fd2ff */
[----:B------:R-:W-:Y:S01]  /*0c60*/  IMAD.HI R5, R5, 0x38e38e39, RZ ;  /* 0x38e38e3905057827 */ /* 0x000fe200078e02ff */
[----:B------:R-:W-:-:S02]  /*0c70*/  LEA.HI.SX32 R20, R21, R22, 0x1a ;  /* 0x0000001615147211 */ /* 0x000fc400078fd2ff */
[----:B------:R-:W-:Y:S01]  /*0c80*/  IADD3 R21, R0, 0xb80, RZ ;  /* 0x00000b8000157810 */ /* 0x000fe20007ffe0ff */
[----:B------:R-:W-:Y:S01]  /*0c90*/  IMAD.HI R4, R4, 0x38e38e39, RZ ;  /* 0x38e38e3904047827 */ /* 0x000fe200078e02ff */
[C---:B------:R-:W-:Y:S02]  /*0ca0*/  IADD3 R22, R0.reuse, 0x1000, RZ ;  /* 0x0000100000167810 */ /* 0x040fe40007ffe0ff */
[C---:B------:R-:W-:Y:S01]  /*0cb0*/  IADD3 R24, R0.reuse, 0x1480, RZ ;  /* 0x0000148000187810 */ /* 0x040fe20007ffe0ff */
        /* <DEDUP_REMOVED lines=8> */
[----:B------:R-:W-:Y:S01]  /*0d40*/  LEA.HI.SX32 R22, R5, R22, 0x1a ;  /* 0x0000001605167211 */ /* 0x000fe200078fd2ff */
[----:B------:R-:W-:Y:S01]  /*0d50*/  IMAD.HI R28, R28, 0x38e38e39, RZ ;  /* 0x38e38e391c1c7827 */ /* 0x000fe200078e02ff */
[----:B------:R-:W-:Y:S02]  /*0d60*/  SHF.R.U32.HI R26, RZ, 0x1f, R25 ;  /* 0x0000001fff1a7819 */ /* 0x000fe40000011619 */
[----:B------:R-:W-:Y:S02]  /*0d70*/  IADD3 R5, R0, 0x1900, RZ ;  /* 0x0000190000057810 */ /* 0x000fe40007ffe0ff */
[----:B------:R-:W-:-:S02]  /*0d80*/  SHF.R.U32.HI R4, RZ, 0x1f, R27 ;  /* 0x0000001fff047819 */ /* 0x000fc4000001161b */
[C---:B------:R-:W-:Y:S02]  /*0d90*/  IADD3 R29, R0.reuse, 0x2200, RZ ;  /* 0x00002200001d7810 */ /* 0x040fe40007ffe0ff */
[----:B------:R-:W-:Y:S02]  /*0da0*/  LEA.HI.SX32 R23, R23, R24, 0x1a ;  /* 0x0000001817177211 */ /* 0x000fe400078fd2ff */
[----:B------:R-:W-:Y:S01]  /*0db0*/  LEA.HI.SX32 R24, R25, R26, 0x1a ;  /* 0x0000001a19187211 */ /* 0x000fe200078fd2ff */
[----:B------:R-:W-:Y:S01]  /*0dc0*/  IMAD.HI R26, R5, 0x38e38e39, RZ ;  /* 0x38e38e39051a7827 */ /* 0x000fe200078e02ff */
[----:B------:R-:W-:Y:S02]  /*0dd0*/  LEA.HI.SX32 R25, R27, R4, 0x1a ;  /* 0x000000041b197211 */ /* 0x000fe400078fd2ff */
[----:B------:R-:W-:Y:S01]  /*0de0*/  IADD3 R4, R0, 0x380, RZ ;  /* 0x0000038000047810 */ /* 0x000fe20007ffe0ff */
[----:B------:R-:W-:Y:S01]  /*0df0*/  IMAD.HI R30, R29, 0x38e38e39, RZ ;  /* 0x38e38e391d1e7827 */ /* 0x000fe200078e02ff */
[----:B------:R-:W-:-:S02]  /*0e00*/  SHF.R.U32.HI R27, RZ, 0x1f, R26 ;  /* 0x0000001fff1b7819 */ /* 0x000fc4000001161a */
[----:B------:R-:W-:Y:S01]  /*0e10*/  SHF.R.U32.HI R29, RZ, 0x1f, R28 ;  /* 0x0000001fff1d7819 */ /* 0x000fe2000001161c */
[----:B------:R-:W-:Y:S01]  /*0e20*/  IMAD.HI R4, R4, 0x38e38e39, RZ ;  /* 0x38e38e3904047827 */ /* 0x000fe200078e02ff */
[----:B------:R-:W-:Y:S02]  /*0e30*/  IADD3 R5, R0, 0x800, RZ ;  /* 0x0000080000057810 */ /* 0x000fe40007ffe0ff */
[----:B------:R-:W-:Y:S02]  /*0e40*/  SHF.R.U32.HI R31, RZ, 0x1f, R30 ;  /* 0x0000001fff1f7819 */ /* 0x000fe4000001161e */
[----:B------:R-:W-:Y:S01]  /*0e50*/  LEA.HI.SX32 R26, R26, R27, 0x1a ;  /* 0x0000001b1a1a7211 */ /* 0x000fe200078fd2ff */
[----:B------:R-:W-:Y:S01]  /*0e60*/  IMAD.HI R5, R5, 0x38e38e39, RZ ;  /* 0x38e38e3905057827 */ /* 0x000fe200078e02ff */
[----:B------:R-:W-:Y:S02]  /*0e70*/  LEA.HI.SX32 R27, R28, R29, 0x1a ;  /* 0x0000001d1c1b7211 */ /* 0x000fe400078fd2ff */
[----:B------:R-:W-:-:S02]  /*0e80*/  LEA.HI.SX32 R28, R30, R31, 0x1a ;  /* 0x0000001f1e1c7211 */ /* 0x000fc400078fd2ff */
[----:B------:R-:W-:Y:S02]  /*0e90*/  SHF.R.U32.HI R29, RZ, 0x1f, R4 ;  /* 0x0000001fff1d7819 */ /* 0x000fe40000011604 */
[C---:B------:R-:W-:Y:S02]  /*0ea0*/  IADD3 R31, R0.reuse, 0xc80, RZ ;  /* 0x00000c80001f7810 */ /* 0x040fe40007ffe0ff */
[----:B------:R-:W-:Y:S02]  /*0eb0*/  IADD3 R32, R0, 0x1100, RZ ;  /* 0x0000110000207810 */ /* 0x000fe40007ffe0ff */
[----:B------:R-:W-:Y:S01]  /*0ec0*/  LEA.HI.SX32 R29, R4, R29, 0x1a ;  /* 0x0000001d041d7211 */ /* 0x000fe200078fd2ff */
[----:B------:R-:W-:Y:S01]  /*0ed0*/  IMAD.HI R31, R31, 0x38e38e39, RZ ;  /* 0x38e38e391f1f7827 */ /* 0x000fe200078e02ff */
[C---:B------:R-:W-:Y:S02]  /*0ee0*/  IADD3 R35, R0.reuse, 0x1e80, RZ ;  /* 0x00001e8000237810 */ /* 0x040fe40007ffe0ff */
        /* <DEDUP_REMOVED lines=15> */
[----:B------:R-:W-:Y:S02]  /*0fe0*/  SHF.R.U32.HI R4, RZ, 0x1f, R33 ;  /* 0x0000001fff047819 */ /* 0x000fe40000011621 */
[----:B------:R-:W-:Y:S02]  /*0ff0*/  SHF.R.U32.HI R5, RZ, 0x1f, R34 ;  /* 0x0000001fff057819 */ /* 0x000fe40000011622 */
[----:B------:R-:W-:Y:S02]  /*1000*/  LEA.HI.SX32 R35, R35, R36, 0x1a ;  /* 0x0000002423237211 */ /* 0x000fe400078fd2ff */
[----:B------:R-:W-:-:S02]  /*1010*/  IADD3 R36, R0, 0xd00, RZ ;  /* 0x00000d0000247810 */ /* 0x000fc40007ffe0ff */
[----:B------:R-:W-:Y:S02]  /*1020*/  LEA.HI.SX32 R33, R33, R4, 0x1a ;  /* 0x0000000421217211 */ /* 0x000fe400078fd2ff */
[----:B------:R-:W-:Y:S01]  /*1030*/  LEA.HI.SX32 R34, R34, R5, 0x1a ;  /* 0x0000000522227211 */ /* 0x000fe200078fd2ff */
[----:B------:R-:W-:Y:S01]  /*1040*/  IMAD.HI R39, R36, 0x38e38e39, RZ ;  /* 0x38e38e3924277827 */ /* 0x000fe200078e02ff */
[C---:B------:R-:W-:Y:S02]  /*1050*/  IADD3 R37, R0.reuse, 0x1180, RZ ;  /* 0x0000118000257810 */ /* 0x040fe40007ffe0ff */
[C---:B------:R-:W-:Y:S02]  /*1060*/  IADD3 R4, R0.reuse, 0x400, RZ ;  /* 0x0000040000047810 */ /* 0x040fe40007ffe0ff */
[----:B------:R-:W-:Y:S01]  /*1070*/  IADD3 R5, R0, 0x880, RZ ;  /* 0x0000088000057810 */ /* 0x000fe20007ffe0ff */
[----:B------:R-:W-:Y:S01]  /*1080*/  IMAD.HI R41, R37, 0x38e38e39, RZ ;  /* 0x38e38e3925297827 */ /* 0x000fe200078e02ff */
[----:B------:R-:W-:-:S02]  /*1090*/  SHF.R.U32.HI R43, RZ, 0x1f, R38 ;  /* 0x0000001fff2b7819 */ /* 0x000fc40000011626 */
[----:B------:R-:W-:Y:S01]  /*10a0*/  SHF.R.U32.HI R40, RZ, 0x1f, R39 ;  /* 0x0000001fff287819 */ /* 0x000fe20000011627 */
[----:B------:R-:W-:Y:S01]  /*10b0*/  IMAD.HI R4, R4, 0x38e38e39, RZ ;  /* 0x38e38e3904047827 */ /* 0x000fe200078e02ff */
[----:B------:R-:W-:Y:S02]  /*10c0*/  LEA.HI.SX32 R36, R38, R43, 0x1a ;  /* 0x0000002b26247211 */ /* 0x000fe400078fd2ff */
[----:B------:R-:W-:Y:S01]  /*10d0*/  SHF.R.U32.HI R42, RZ, 0x1f, R41 ;  /* 0x0000001fff2a7819 */ /* 0x000fe20000011629 */
[----:B------:R-:W-:Y:S01]  /*10e0*/  IMAD.HI R5, R5, 0x38e38e39, RZ ;  /* 0x38e38e3905057827 */ /* 0x000fe200078e02ff */
[----:B------:R-:W-:Y:S02]  /*10f0*/  SHF.R.U32.HI R37, RZ, 0x1f, R4 ;  /* 0x0000001fff257819 */ /* 0x000fe40000011604 */
[----:B------:R-:W-:Y:S02]  /*1100*/  LEA.HI.SX32 R39, R39, R40, 0x1a ;  /* 0x0000002827277211 */ /* 0x000fe400078fd2ff */
[----:B------:R-:W-:-:S02]  /*1110*/  SHF.R.U32.HI R38, RZ, 0x1f, R5 ;  /* 0x0000001fff267819 */ /* 0x000fc40000011605 */
[----:B------:R-:W-:Y:S02]  /*1120*/  LEA.HI.SX32 R40, R41, R42, 0x1a ;  /* 0x0000002a29287211 */ /* 0x000fe400078fd2ff */
[----:B------:R-:W-:Y:S02]  /*1130*/  LEA.HI.SX32 R37, R4, R37, 0x1a ;  /* 0x0000002504257211 */ /* 0x000fe400078fd2ff */
[----:B------:R-:W-:Y:S02]  /*1140*/  LEA.HI.SX32 R38, R5, R38, 0x1a ;  /* 0x0000002605267211 */ /* 0x000fe400078fd2ff */
[C---:B------:R-:W-:Y:S02]  /*1150*/  IADD3 R41, R0.reuse, 0x1a80, RZ ;  /* 0x00001a8000297810 */ /* 0x040fe40007ffe0ff */
[----:B------:R-:W-:Y:S02]  /*1160*/  SHF.R.S32.HI R5, RZ, 0x4, R0 ;  /* 0x00000004ff057819 */ /* 0x000fe40000011400 */
[C---:B------:R-:W-:Y:S01]  /*1170*/  IADD3 R4, R0.reuse, 0x1600, RZ ;  /* 0x0000160000047810 */ /* 0x040fe20007ffe0ff */
[----:B------:R-:W-:Y:S01]  /*1180*/  IMAD.HI R42, R41, 0x38e38e39, RZ ;  /* 0x38e38e39292a7827 */ /* 0x000fe200078e02ff */
[----:B------:R-:W-:-:S02]  /*1190*/  IADD3 R45, R0, 0x2380, RZ ;  /* 0x00002380002d7810 */ /* 0x000fc40007ffe0ff */
[----:B------:R-:W-:Y:S01]  /*11a0*/  IADD3 R43, R0, 0x1f00, RZ ;  /* 0x00001f00002b7810 */ /* 0x000fe20007ffe0ff */
[----:B------:R-:W-:Y:S01]  /*11b0*/  IMAD.HI R4, R4, 0x38e38e39, RZ ;  /* 0x38e38e3904047827 */ /* 0x000fe200078e02ff */
[C---:B------:R-:W-:Y:S02]  /*11c0*/  IADD3 R117, R5.reuse, 0x10, RZ ;  /* 0x0000001005757810 */ /* 0x040fe40007ffe0ff */
[----:B------:R-:W-:Y:S01]  /*11d0*/  IADD3 R119, R5, 0xe, RZ ;  /* 0x0000000e05777810 */ /* 0x000fe20007ffe0ff */
[----:B------:R-:W-:Y:S01]  /*11e0*/  IMAD.HI R48, R45, 0x38e38e39, RZ ;  /* 0x38e38e392d307827 */ /* 0x000fe200078e02ff */
[----:B------:R-:W-:Y:S02]  /*11f0*/  SHF.R.U32.HI R45, RZ, 0x1f, R42 ;  /* 0x0000001fff2d7819 */ /* 0x000fe4000001162a */
[----:B------:R-:W-:Y:S01]  /*1200*/  IADD3 R121, R5, 0xc, RZ ;  /* 0x0000000c05797810 */ /* 0x000fe20007ffe0ff */
[----:B------:R-:W-:Y:S01]  /*1210*/  IMAD.HI R44, R43, 0x38e38e39, RZ ;  /* 0x38e38e392b2c7827 */ /* 0x000fe200078e02ff */
[----:B------:R-:W-:-:S02]  /*1220*/  SHF.R.U32.HI R43, RZ, 0x1f, R4 ;  /* 0x0000001fff2b7819 */ /* 0x000fc40000011604 */
[----:B------:R-:W-:Y:S01]  /*1230*/  SHF.R.U32.HI R55, RZ, 0x1f, R48 ;  /* 0x0000001fff377819 */ /* 0x000fe20000011630 */
[----:B------:R-:W-:Y:S01]  /*1240*/  IMAD.HI R41, R117, 0x38e38e39, RZ ;  /* 0x38e38e3975297827 */ /* 0x000fe200078e02ff */
[----:B------:R-:W-:Y:S02]  /*1250*/  LEA.HI.SX32 R51, R42, R45, 0x1a ;  /* 0x0000002d2a337211 */ /* 0x000fe400078fd2ff */
[----:B------:R-:W-:Y:S01]  /*1260*/  LEA.HI.SX32 R49, R4, R43, 0x1a ;  /* 0x0000002b04317211 */ /* 0x000fe200078fd2ff */
[----:B------:R-:W-:Y:S01]  /*1270*/  IMAD.HI R43, R119, 0x38e38e39, RZ ;  /* 0x38e38e39772b7827 */ /* 0x000fe200078e02ff */
[----:B------:R-:W-:Y:S02]  /*1280*/  SHF.R.U32.HI R42, RZ, 0x1f, R41 ;  /* 0x0000001fff2a7819 */ /* 0x000fe40000011629 */
[----:B------:R-:W-:Y:S01]  /*1290*/  LOP3.LUT R4, R0, 0xf, RZ, 0xc0, !PT ;  /* 0x0000000f00047812 */ /* 0x000fe200078ec0ff */
[----:B------:R-:W-:Y:S01]  /*12a0*/  IMAD.HI R45, R121, 0x38e38e39, RZ ;  /* 0x38e38e39792d7827 */ /* 0x000fe200078e02ff */
[----:B------:R-:W-:-:S02]  /*12b0*/  LEA.HI.SX32 R55, R48, R55, 0x1a ;  /* 0x0000003730377211 */ /* 0x000fc400078fd2ff */
[----:B------:R-:W-:Y:S01]  /*12c0*/  LEA.HI.SX32 R48, R41, R42, 0x1e ;  /* 0x0000002a29307211 */ /* 0x000fe200078ff2ff */
[C---:B------:R-:W-:Y:S01]  /*12d0*/  IMAD R41, R46.reuse, 0x700, RZ ;  /* 0x000007002e297824 */ /* 0x040fe200078e02ff */
[----:B------:R-:W-:Y:S01]  /*12e0*/  SHF.R.U32.HI R53, RZ, 0x1f, R44 ;  /* 0x0000001fff357819 */ /* 0x000fe2000001162c */
[----:B------:R-:W-:Y:S01]  /*12f0*/  IMAD R54, R5, 0x70, R4 ;  /* 0x0000007005367824 */ /* 0x000fe200078e0204 */
[----:B------:R-:W-:Y:S01]  /*1300*/  SHF.R.U32.HI R50, RZ, 0x1f, R43 ;  /* 0x0000001fff327819 */ /* 0x000fe2000001162b */
[----:B------:R-:W-:Y:S01]  /*1310*/  IMAD R5, R46, -0x7, R47 ;  /* 0xfffffff92e057824 */ /* 0x000fe200078e022f */
[----:B------:R-:W-:Y:S01]  /*1320*/  LEA.HI.SX32 R53, R44, R53, 0x1a ;  /* 0x000000352c357211 */ /* 0x000fe200078fd2ff */
[----:B------:R-:W-:Y:S01]  /*1330*/  IMAD R117, R48, -0x12, R117 ;  /* 0xffffffee30757824 */ /* 0x000fe200078e0275 */
[C---:B------:R-:W-:Y:S02]  /*1340*/  LOP3.LUT R42, R41.reuse, 0xf, R0, 0xf8, !PT ;  /* 0x0000000f292a7812 */ /* 0x040fe400078ef800 */
[----:B------:R-:W-:-:S02]  /*1350*/  IADD3 R44, R41, R54, RZ ;  /* 0x00000036292c7210 */ /* 0x000fc40007ffe0ff */
[C---:B------:R-:W-:Y:S02]  /*1360*/  LEA R42, R5.reuse, R42, 0x4 ;  /* 0x0000002a052a7211 */ /* 0x040fe400078e20ff */
[----:B------:R-:W-:Y:S02]  /*1370*/  LEA R44, R5, R44, 0x4 ;  /* 0x0000002c052c7211 */ /* 0x000fe400078e20ff */
[----:B------:R-:W-:Y:S02]  /*1380*/  LEA.HI.SX32 R50, R43, R50, 0x1e ;  /* 0x000000322b327211 */ /* 0x000fe400078ff2ff */
[----:B------:R-:W-:Y:S02]  /*1390*/  IADD3 R43, R42, -0x71, RZ ;  /* 0xffffff8f2a2b7810 */ /* 0x000fe40007ffe0ff */
[----:B------:R-:W-:Y:S01]  /*13a0*/  SHF.R.U32.HI R52, RZ, 0x1f, R45 ;  /* 0x0000001fff347819 */ /* 0x000fe2000001162d */
[----:B------:R-:W-:Y:S01]  /*13b0*/  IMAD R119, R50, -0x12, R119 ;  /* 0xffffffee32777824 */ /* 0x000fe200078e0277 */
[----:B------:R-:W-:Y:S01]  /*13c0*/  IADD3 R41, R44, 0x30f, RZ ;  /* 0x0000030f2c297810 */ /* 0x000fe20007ffe0ff */
[--C-:B------:R-:W-:Y:S01]  /*13d0*/  IMAD R118, R118, 0x3100, R43.reuse ;  /* 0x0000310076767824 */ /* 0x100fe200078e022b */
[----:B------:R-:W-:Y:S01]  /*13e0*/  IADD3 R42, R44, 0x22f, RZ ;  /* 0x0000022f2c2a7810 */ /* 0x000fe20007ffe0ff */
[----:B------:R-:W-:Y:S01]  /*13f0*/  IMAD R134, R134, 0x3100, R43 ;  /* 0x0000310086867824 */ /* 0x000fe200078e022b */
[----:B------:R-:W-:Y:S01]  /*1400*/  LEA.HI.SX32 R52, R45, R52, 0x1e ;  /* 0x000000342d347211 */ /* 0x000fe200078ff2ff */
[--C-:B------:R-:W-:Y:S01]  /*1410*/  IMAD R6, R6, 0x3100, R41.reuse ;  /* 0x0000310006067824 */ /* 0x100fe200078e0229 */
[----:B------:R-:W-:Y:S01]  /*1420*/  IADD3 R83, R54, -0x71, RZ ;  /* 0xffffff8f36537810 */ /* 0x000fe20007ffe0ff */
[--C-:B------:R-:W-:Y:S01]  /*1430*/  IMAD R7, R7, 0x3100, R41.reuse ;  /* 0x0000310007077824 */ /* 0x100fe200078e0229 */
[----:B------:R-:W-:Y:S01]  /*1440*/  HFMA2.MMA R45, -RZ, RZ, 0, 0 ;  /* 0x00000000ff2d7435 */ /* 0x000fe200000001ff */
[--C-:B------:R-:W-:Y:S01]  /*1450*/  IMAD R8, R8, 0x3100, R41.reuse ;  /* 0x0000310008087824 */ /* 0x100fe200078e0229 */
[----:B------:R-:W-:Y:S01]  /*1460*/  MOV R47, RZ ;  /* 0x000000ff002f7202 */ /* 0x000fe20000000f00 */
[----:B------:R-:W-:-:S02]  /*1470*/  IMAD R9, R9, 0x3100, R41 ;  /* 0x0000310009097824 */ /* 0x000fc400078e0229 */
[--C-:B------:R-:W-:Y:S02]  /*1480*/  IMAD R10, R10, 0x3100, R41.reuse ;  /* 0x000031000a0a7824 */ /* 0x100fe400078e0229 */
[--C-:B------:R-:W-:Y:S02]  /*1490*/  IMAD R11, R11, 0x3100, R41.reuse ;  /* 0x000031000b0b7824 */ /* 0x100fe400078e0229 */
[----:B------:R-:W-:Y:S01]  /*14a0*/  IMAD R12, R12, 0x3100, R41 ;  /* 0x000031000c0c7824 */ /* 0x000fe200078e0229 */
[----:B------:R-:W-:Y:S01]  /*14b0*/  IADD3 R41, R44, 0x14f, RZ ;  /* 0x0000014f2c297810 */ /* 0x000fe20007ffe0ff */
[--C-:B------:R-:W-:Y:S02]  /*14c0*/  IMAD R13, R13, 0x3100, R42.reuse ;  /* 0x000031000d0d7824 */ /* 0x100fe400078e022a */
[--C-:B------:R-:W-:Y:S02]  /*14d0*/  IMAD R14, R14, 0x3100, R42.reuse ;  /* 0x000031000e0e7824 */ /* 0x100fe400078e022a */
[----:B------:R-:W-:-:S02]  /*14e0*/  IMAD R15, R15, 0x3100, R42 ;  /* 0x000031000f0f7824 */ /* 0x000fc400078e022a */
[--C-:B------:R-:W-:Y:S02]  /*14f0*/  IMAD R16, R16, 0x3100, R42.reuse ;  /* 0x0000310010107824 */ /* 0x100fe400078e022a */
[--C-:B------:R-:W-:Y:S02]  /*1500*/  IMAD R17, R17, 0x3100, R42.reuse ;  /* 0x0000310011117824 */ /* 0x100fe400078e022a */
[--C-:B------:R-:W-:Y:S02]  /*1510*/  IMAD R18, R18, 0x3100, R42.reuse ;  /* 0x0000310012127824 */ /* 0x100fe400078e022a */
[--C-:B------:R-:W-:Y:S02]  /*1520*/  IMAD R19, R19, 0x3100, R42.reuse ;  /* 0x0000310013137824 */ /* 0x100fe400078e022a */
[----:B------:R-:W-:Y:S01]  /*1530*/  IMAD R20, R20, 0x3100, R42 ;  /* 0x0000310014147824 */ /* 0x000fe200078e022a */
[----:B------:R-:W-:Y:S01]  /*1540*/  IADD3 R42, R44, 0x6f, RZ ;  /* 0x0000006f2c2a7810 */ /* 0x000fe20007ffe0ff */
[----:B------:R-:W-:Y:S01]  /*1550*/  IMAD R121, R52, -0x12, R121 ;  /* 0xffffffee34797824 */ /* 0x000fe200078e0279 */
[----:B------:R-:W-:Y:S01]  /*1560*/  IADD3 R44, R44, 0x3ef, RZ ;  /* 0x000003ef2c2c7810 */ /* 0x000fe20007ffe0ff */
[----:B------:R-:W-:-:S02]  /*1570*/  IMAD R150, R150, 0x3100, R43 ;  /* 0x0000310096967824 */ /* 0x000fc400078e022b */
[--C-:B------:R-:W-:Y:S02]  /*1580*/  IMAD R120, R120, 0x3100, R43.reuse ;  /* 0x0000310078787824 */ /* 0x100fe400078e022b */
[--C-:B------:R-:W-:Y:S02]  /*1590*/  IMAD R136, R136, 0x3100, R43.reuse ;  /* 0x0000310088887824 */ /* 0x100fe400078e022b */
[--C-:B------:R-:W-:Y:S02]  /*15a0*/  IMAD R152, R152, 0x3100, R43.reuse ;  /* 0x0000310098987824 */ /* 0x100fe400078e022b */
[--C-:B------:R-:W-:Y:S02]  /*15b0*/  IMAD R122, R122, 0x3100, R43.reuse ;  /* 0x000031007a7a7824 */ /* 0x100fe400078e022b */
[--C-:B------:R-:W-:Y:S02]  /*15c0*/  IMAD R138, R138, 0x3100, R43.reuse ;  /* 0x000031008a8a7824 */ /* 0x100fe400078e022b */
        /* <DEDUP_REMOVED lines=15> */
[----:B------:R-:W-:Y:S02]  /*16c0*/  IMAD R164, R164, 0x3100, R43 ;  /* 0x00003100a4a47824 */ /* 0x000fe400078e022b */
[C---:B------:R-:W-:Y:S01]  /*16d0*/  IMAD R116, R46.reuse, 0x700, R83 ;  /* 0x000007002e747824 */ /* 0x040fe200078e0253 */
[----:B------:R-:W-:Y:S01]  /*16e0*/  SHF.L.U32 R46, R46, 0x4, RZ ;  /* 0x000000042e2e7819 */ /* 0x000fe200000006ff */
[--C-:B------:R-:W-:Y:S02]  /*16f0*/  IMAD R21, R21, 0x3100, R41.reuse ;  /* 0x0000310015157824 */ /* 0x100fe400078e0229 */
[--C-:B------:R-:W-:Y:S01]  /*1700*/  IMAD R22, R22, 0x3100, R41.reuse ;  /* 0x0000310016167824 */ /* 0x100fe200078e0229 */
[----:B------:R-:W-:Y:S01]  /*1710*/  LEA.HI.SX32 R123, R0, R46, 0x1c ;  /* 0x0000002e007b7211 */ /* 0x000fe200078fe2ff */
[----:B------:R-:W-:-:S02]  /*1720*/  IMAD R23, R23, 0x3100, R41 ;  /* 0x0000310017177824 */ /* 0x000fc400078e0229 */
[--C-:B------:R-:W-:Y:S02]  /*1730*/  IMAD R24, R24, 0x3100, R41.reuse ;  /* 0x0000310018187824 */ /* 0x100fe400078e0229 */
[--C-:B------:R-:W-:Y:S02]  /*1740*/  IMAD R25, R25, 0x3100, R41.reuse ;  /* 0x0000310019197824 */ /* 0x100fe400078e0229 */
[--C-:B------:R-:W-:Y:S02]  /*1750*/  IMAD R26, R26, 0x3100, R41.reuse ;  /* 0x000031001a1a7824 */ /* 0x100fe400078e0229 */
[--C-:B------:R-:W-:Y:S02]  /*1760*/  IMAD R27, R27, 0x3100, R41.reuse ;  /* 0x000031001b1b7824 */ /* 0x100fe400078e0229 */
[----:B------:R-:W-:Y:S02]  /*1770*/  IMAD R28, R28, 0x3100, R41 ;  /* 0x000031001c1c7824 */ /* 0x000fe400078e0229 */
[----:B------:R-:W-:-:S02]  /*1780*/  IMAD R29, R29, 0x3100, R42 ;  /* 0x000031001d1d7824 */ /* 0x000fc400078e022a */
[--C-:B------:R-:W-:Y:S02]  /*1790*/  IMAD R30, R30, 0x3100, R42.reuse ;  /* 0x000031001e1e7824 */ /* 0x100fe400078e022a */
[--C-:B------:R-:W-:Y:S02]  /*17a0*/  IMAD R31, R31, 0x3100, R42.reuse ;  /* 0x000031001f1f7824 */ /* 0x100fe400078e022a */
[--C-:B------:R-:W-:Y:S02]  /*17b0*/  IMAD R32, R32, 0x3100, R42.reuse ;  /* 0x0000310020207824 */ /* 0x100fe400078e022a */
[--C-:B------:R-:W-:Y:S02]  /*17c0*/  IMAD R33, R33, 0x3100, R42.reuse ;  /* 0x0000310021217824 */ /* 0x100fe400078e022a */
[--C-:B------:R-:W-:Y:S02]  /*17d0*/  IMAD R34, R34, 0x3100, R42.reuse ;  /* 0x0000310022227824 */ /* 0x100fe400078e022a */
[----:B------:R-:W-:-:S02]  /*17e0*/  IMAD R35, R35, 0x3100, R42 ;  /* 0x0000310023237824 */ /* 0x000fc400078e022a */
[----:B------:R-:W-:Y:S02]  /*17f0*/  IMAD R36, R36, 0x3100, R42 ;  /* 0x0000310024247824 */ /* 0x000fe400078e022a */
[--C-:B------:R-:W-:Y:S02]  /*1800*/  IMAD R37, R37, 0x3100, R44.reuse ;  /* 0x0000310025257824 */ /* 0x100fe400078e022c */
[--C-:B------:R-:W-:Y:S02]  /*1810*/  IMAD R38, R38, 0x3100, R44.reuse ;  /* 0x0000310026267824 */ /* 0x100fe400078e022c */
[--C-:B------:R-:W-:Y:S02]  /*1820*/  IMAD R39, R39, 0x3100, R44.reuse ;  /* 0x0000310027277824 */ /* 0x100fe400078e022c */
[--C-:B------:R-:W-:Y:S02]  /*1830*/  IMAD R40, R40, 0x3100, R44.reuse ;  /* 0x0000310028287824 */ /* 0x100fe400078e022c */
[----:B------:R-:W-:-:S02]  /*1840*/  IMAD R41, R49, 0x3100, R44 ;  /* 0x0000310031297824 */ /* 0x000fc400078e022c */
[--C-:B------:R-:W-:Y:S01]  /*1850*/  IMAD R42, R51, 0x3100, R44.reuse ;  /* 0x00003100332a7824 */ /* 0x100fe200078e022c */
[----:B------:R-:W-:Y:S01]  /*1860*/  CS2R R48, SRZ ;  /* 0x0000000000307805 */ /* 0x000fe2000001ff00 */
[--C-:B------:R-:W-:Y:S01]  /*1870*/  IMAD R43, R53, 0x3100, R44.reuse ;  /* 0x00003100352b7824 */ /* 0x100fe200078e022c */
[----:B------:R-:W-:Y:S01]  /*1880*/  CS2R R50, SRZ ;  /* 0x0000000000327805 */ /* 0x000fe2000001ff00 */
[----:B------:R-:W-:Y:S01]  /*1890*/  IMAD R44, R55, 0x3100, R44 ;  /* 0x00003100372c7824 */ /* 0x000fe200078e022c */
[----:B------:R-:W-:Y:S01]  /*18a0*/  CS2R R52, SRZ ;  /* 0x0000000000347805 */ /* 0x000fe2000001ff00 */
[C---:B------:R-:W-:Y:S01]  /*18b0*/  IMAD R118, R117.reuse, 0x70, R118 ;  /* 0x0000007075767824 */ /* 0x040fe200078e0276 */
[----:B------:R-:W-:Y:S01]  /*18c0*/  CS2R R54, SRZ ;  /* 0x0000000000367805 */ /* 0x000fe2000001ff00 */
[C---:B------:R-:W-:Y:S02]  /*18d0*/  IMAD R120, R117.reuse, 0x70, R120 ;  /* 0x0000007075787824 */ /* 0x040fe400078e0278 */
[----:B------:R-:W-:-:S02]  /*18e0*/  IMAD R122, R117, 0x70, R122 ;  /* 0x00000070757a7824 */ /* 0x000fc400078e027a */
[C---:B------:R-:W-:Y:S02]  /*18f0*/  IMAD R124, R117.reuse, 0x70, R124 ;  /* 0x00000070757c7824 */ /* 0x040fe400078e027c */
[C---:B------:R-:W-:Y:S02]  /*1900*/  IMAD R126, R117.reuse, 0x70, R126 ;  /* 0x00000070757e7824 */ /* 0x040fe400078e027e */
[C---:B------:R-:W-:Y:S02]  /*1910*/  IMAD R128, R117.reuse, 0x70, R128 ;  /* 0x0000007075807824 */ /* 0x040fe400078e0280 */
[C---:B------:R-:W-:Y:S02]  /*1920*/  IMAD R130, R117.reuse, 0x70, R130 ;  /* 0x0000007075827824 */ /* 0x040fe400078e0282 */
[C---:B------:R-:W-:Y:S01]  /*1930*/  IMAD R132, R117.reuse, 0x70, R132 ;  /* 0x0000007075847824 */ /* 0x040fe200078e0284 */
[----:B------:R-:W-:Y:S01]  /*1940*/  IADD3 R117, R117, -0x1, R46 ;  /* 0xffffffff75757810 */ /* 0x000fe20007ffe02e */
[----:B------:R-:W-:-:S02]  /*1950*/  IMAD R134, R119, 0x70, R134 ;  /* 0x0000007077867824 */ /* 0x000fc400078e0286 */
[C---:B------:R-:W-:Y:S02]  /*1960*/  IMAD R136, R119.reuse, 0x70, R136 ;  /* 0x0000007077887824 */ /* 0x040fe400078e0288 */
[C---:B------:R-:W-:Y:S02]  /*1970*/  IMAD R138, R119.reuse, 0x70, R138 ;  /* 0x00000070778a7824 */ /* 0x040fe400078e028a */
[C---:B------:R-:W-:Y:S02]  /*1980*/  IMAD R140, R119.reuse, 0x70, R140 ;  /* 0x00000070778c7824 */ /* 0x040fe400078e028c */
[C---:B------:R-:W-:Y:S02]  /*1990*/  IMAD R142, R119.reuse, 0x70, R142 ;  /* 0x00000070778e7824 */ /* 0x040fe400078e028e */
[C---:B------:R-:W-:Y:S02]  /*19a0*/  IMAD R144, R119.reuse, 0x70, R144 ;  /* 0x0000007077907824 */ /* 0x040fe400078e0290 */
[----:B------:R-:W-:-:S02]  /*19b0*/  IMAD R146, R119, 0x70, R146 ;  /* 0x0000007077927824 */ /* 0x000fc400078e0292 */
[C---:B------:R-:W-:Y:S01]  /*19c0*/  IMAD R148, R119.reuse, 0x70, R148 ;  /* 0x0000007077947824 */ /* 0x040fe200078e0294 */
[----:B------:R-:W-:Y:S01]  /*19d0*/  IADD3 R119, R119, -0x1, R46 ;  /* 0xffffffff77777810 */ /* 0x000fe20007ffe02e */
[C---:B------:R-:W-:Y:S02]  /*19e0*/  IMAD R150, R121.reuse, 0x70, R150 ;  /* 0x0000007079967824 */ /* 0x040fe400078e0296 */
[C---:B------:R-:W-:Y:S02]  /*19f0*/  IMAD R152, R121.reuse, 0x70, R152 ;  /* 0x0000007079987824 */ /* 0x040fe400078e0298 */
[C---:B------:R-:W-:Y:S02]  /*1a00*/  IMAD R154, R121.reuse, 0x70, R154 ;  /* 0x00000070799a7824 */ /* 0x040fe400078e029a */
[C---:B------:R-:W-:Y:S02]  /*1a10*/  IMAD R156, R121.reuse, 0x70, R156 ;  /* 0x00000070799c7824 */ /* 0x040fe400078e029c */
[----:B------:R-:W-:-:S02]  /*1a20*/  IMAD R158, R121, 0x70, R158 ;  /* 0x00000070799e7824 */ /* 0x000fc400078e029e */
[C---:B------:R-:W-:Y:S02]  /*1a30*/  IMAD R160, R121.reuse, 0x70, R160 ;  /* 0x0000007079a07824 */ /* 0x040fe400078e02a0 */
[C---:B------:R-:W-:Y:S02]  /*1a40*/  IMAD R162, R121.reuse, 0x70, R162 ;  /* 0x0000007079a27824 */ /* 0x040fe400078e02a2 */
[C---:B------:R-:W-:Y:S01]  /*1a50*/  IMAD R164, R121.reuse, 0x70, R164 ;  /* 0x0000007079a47824 */ /* 0x040fe200078e02a4 */
[----:B------:R-:W-:-:S02]  /*1a60*/  IADD3 R121, R121, -0x1, R46 ;  /* 0xffffffff79797810 */ /* 0x000fc40007ffe02e */
.L_x_1:
[----:B------:R-:W-:Y:S02]  /*1a70*/  LEA R137, R5, R49, 0x4 ;  /* 0x0000003105897211 */ /* 0x000fe400078e20ff */
[----:B------:R-:W-:Y:S02]  /*1a80*/  MOV R46, 0x4 ;  /* 0x00000004002e7802 */ /* 0x000fe40000000f00 */
[----:B------:R-:W-:Y:S02]  /*1a90*/  MOV R135, RZ ;  /* 0x000000ff00877202 */ /* 0x000fe40000000f00 */
[----:B------:R-:W-:-:S02]  /*1aa0*/  MOV R149, RZ ;  /* 0x000000ff00957202 */ /* 0x000fc40000000f00 */
[----:B------:R-:W-:Y:S02]  /*1ab0*/  IADD3 R127, R123, 0xa, RZ ;  /* 0x0000000a7b7f7810 */ /* 0x000fe40007ffe0ff */
[----:B------:R-:W-:Y:S02]  /*1ac0*/  MOV R147, RZ ;  /* 0x000000ff00937202 */ /* 0x000fe40000000f00 */
[----:B------:R-:W-:Y:S02]  /*1ad0*/  MOV R145, RZ ;  /* 0x000000ff00917202 */ /* 0x000fe40000000f00 */
[----:B------:R-:W-:Y:S02]  /*1ae0*/  MOV R143, RZ ;  /* 0x000000ff008f7202 */ /* 0x000fe40000000f00 */
[----:B------:R-:W-:Y:S02]  /*1af0*/  MOV R141, RZ ;  /* 0x000000ff008d7202 */ /* 0x000fe40000000f00 */
[----:B------:R-:W-:Y:S01]  /*1b00*/  MOV R139, RZ ;  /* 0x000000ff008b7202 */ /* 0x000fe20000000f00 */
[----:B------:R-:W-:Y:S01]  /*1b10*/  IMAD.MOV.U32 R133, RZ, RZ, RZ ;  /* 0x000000ffff857224 */ /* 0x000fe200078e00ff */
[----:B------:R-:W-:Y:S01]  /*1b20*/  IADD3 R84, R4, -0x1, R137 ;  /* 0xffffffff04547810 */ /* 0x000fe20007ffe089 */
[----:B------:R-:W-:Y:S06]  /*1b30*/  BAR.SYNC 0x0 ;  /* 0x0000000000007b1d */ /* 0x000fec0000000000 */
[----:B------:R-:W-:-:S02]  /*1b40*/  ISETP.GT.U32.AND P2, PT, R84, 0x6f, PT ;  /* 0x0000006f5400780c */ /* 0x000fc40003f44070 */
[----:B------:R-:W-:-:S04]  /*1b50*/  ISETP.GE.U32.AND P0, PT, R84, 0x70, PT ;  /* 0x000000705400780c */ /* 0x000fc80003f06070 */
[----:B------:R-:W-:Y:S02]  /*1b60*/  ISETP.LT.U32.AND P5, PT, R117, 0x70, !P0 ;  /* 0x000000707500780c */ /* 0x000fe400047a1070 */
[----:B------:R-:W-:-:S05]  /*1b70*/  ISETP.LT.U32.AND P4, PT, R119, 0x70, !P0 ;  /* 0x000000707700780c */ /* 0x000fca0004781070 */
[----:B------:R-:W-:Y:S01]  /*1b80*/  @!P2 IMAD.IADD R83, R21, 0x1, R49 ;  /* 0x000000011553a824 */ /* 0x000fe200078e0231 */
[----:B------:R-:W-:-:S03]  /*1b90*/  @!P2 IADD3 R87, R13, R49, RZ ;  /* 0x000000310d57a210 */ /* 0x000fc60007ffe0ff */
[----:B------:R-:W-:Y:S01]  /*1ba0*/  @!P2 IMAD.WIDE R82, R83, R46, c[0x0][0x160] ;  /* 0x000058005352a625 */ /* 0x000fe200078e022e */
[----:B------:R-:W-:-:S03]  /*1bb0*/  ISETP.LT.U32.AND P3, PT, R121, 0x70, !P0 ;  /* 0x000000707900780c */ /* 0x000fc60004761070 */
[-C--:B------:R-:W-:Y:S01]  /*1bc0*/  @!P2 IMAD.WIDE R86, R87, R46.reuse, c[0x0][0x160] ;  /* 0x000058005756a625 */ /* 0x080fe200078e022e */
[----:B------:R0:W2:Y:S01]  /*1bd0*/  @!P2 LDG.E.CONSTANT R135, [R82.64] ;  /* 0x000000045287a981 */ /* 0x0000a2000c1e9900 */
[-C--:B------:R-:W-:Y:S02]  /*1be0*/  @!P2 IADD3 R85, R29, R49.reuse, RZ ;  /* 0x000000311d55a210 */ /* 0x080fe40007ffe0ff */
[----:B------:R-:W-:Y:S01]  /*1bf0*/  ISETP.LT.AND P1, PT, R127, 0x71, !P0 ;  /* 0x000000717f00780c */ /* 0x000fe20004721270 */
[----:B------:R1:W3:Y:S02]  /*1c00*/  @!P2 LDG.E.CONSTANT R149, [R86.64] ;  /* 0x000000045695a981 */ /* 0x0002e4000c1e9900 */
[----:B------:R-:W-:Y:S01]  /*1c10*/  @!P2 IMAD.WIDE R84, R85, R46, c[0x0][0x160] ;  /* 0x000058005554a625 */ /* 0x000fe200078e022e */
[----:B0-----:R-:W-:-:S04]  /*1c20*/  @P4 IADD3 R83, R134, R49, RZ ;  /* 0x0000003186534210 */ /* 0x001fc80007ffe0ff */
[----:B------:R0:W4:Y:S01]  /*1c30*/  @!P2 LDG.E.CONSTANT R147, [R84.64] ;  /* 0x000000045493a981 */ /* 0x000122000c1e9900 */
[-C--:B-1----:R-:W-:Y:S01]  /*1c40*/  @P5 IADD3 R87, R118, R49.reuse, RZ ;  /* 0x0000003176575210 */ /* 0x082fe20007ffe0ff */
[----:B------:R-:W-:Y:S01]  /*1c50*/  @P4 IMAD.WIDE R82, R83, R46, c[0x0][0x160] ;  /* 0x0000580053524625 */ /* 0x000fe200078e022e */
[----:B------:R-:W-:-:S03]  /*1c60*/  @!P2 IADD3 R127, R6, R49, RZ ;  /* 0x00000031067fa210 */ /* 0x000fc60007ffe0ff */
[----:B------:R-:W-:Y:S01]  /*1c70*/  @P5 IMAD.WIDE R86, R87, R46, c[0x0][0x160] ;  /* 0x0000580057565625 */ /* 0x000fe200078e022e */
[----:B------:R1:W5:Y:S01]  /*1c80*/  @P4 LDG.E.CONSTANT R143, [R82.64] ;  /* 0x00000004528f4981 */ /* 0x000362000c1e9900 */
[----:B0-----:R-:W-:-:S03]  /*1c90*/  @P3 IADD3 R85, R150, R49, RZ ;  /* 0x0000003196553210 */ /* 0x001fc60007ffe0ff */
[----:B------:R0:W5:Y:S02]  /*1ca0*/  @P5 LDG.E.CONSTANT R145, [R86.64] ;  /* 0x0000000456915981 */ /* 0x000164000c1e9900 */
[----:B------:R-:W-:-:S04]  /*1cb0*/  @P3 IMAD.WIDE R84, R85, R46, c[0x0][0x160] ;  /* 0x0000580055543625 */ /* 0x000fc800078e022e */
[----:B-1----:R-:W-:Y:S01]  /*1cc0*/  @!P2 IMAD.WIDE R82, R127, R46, c[0x0][0x160] ;  /* 0x000058007f52a625 */ /* 0x002fe200078e022e */
[-C--:B------:R-:W-:Y:S01]  /*1cd0*/  @P5 IADD3 R127, R120, R49.reuse, RZ ;  /* 0x00000031787f5210 */ /* 0x080fe20007ffe0ff */
[----:B------:R1:W5:Y:S01]  /*1ce0*/  @P3 LDG.E.CONSTANT R141, [R84.64] ;  /* 0x00000004548d3981 */ /* 0x000362000c1e9900 */
[----:B0-----:R-:W-:-:S03]  /*1cf0*/  @P1 IADD3 R87, R37, R49, RZ ;  /* 0x0000003125571210 */ /* 0x001fc60007ffe0ff */
[----:B------:R0:W5:Y:S02]  /*1d00*/  @!P2 LDG.E.CONSTANT R133, [R82.64] ;  /* 0x000000045285a981 */ /* 0x000164000c1e9900 */
[----:B------:R-:W-:-:S04]  /*1d10*/  @P1 IMAD.WIDE R86, R87, R46, c[0x0][0x160] ;  /* 0x0000580057561625 */ /* 0x000fc800078e022e */
[-C--:B-1----:R-:W-:Y:S01]  /*1d20*/  @P5 IMAD.WIDE R84, R127, R46.reuse, c[0x0][0x160] ;  /* 0x000058007f545625 */ /* 0x082fe200078e022e */
[-C--:B------:R-:W-:Y:S01]  /*1d30*/  @!P2 IADD3 R127, R14, R49.reuse, RZ ;  /* 0x000000310e7fa210 */ /* 0x080fe20007ffe0ff */
[----:B------:R1:W5:Y:S01]  /*1d40*/  @P1 LDG.E.CONSTANT R139, [R86.64] ;  /* 0x00000004568b1981 */ /* 0x000362000c1e9900 */
[----:B------:R-:W-:Y:S02]  /*1d50*/  MOV R161, RZ ;  /* 0x000000ff00a17202 */ /* 0x000fe40000000f00 */
[----:B------:R-:W-:Y:S02]  /*1d60*/  MOV R131, RZ ;  /* 0x000000ff00837202 */ /* 0x000fe40000000f00 */
[----:B------:R-:W-:Y:S02]  /*1d70*/  MOV R157, RZ ;  /* 0x000000ff009d7202 */ /* 0x000fe40000000f00 */
[----:B------:R0:W5:Y:S01]  /*1d80*/  @P5 LDG.E.CONSTANT R161, [R84.64] ;  /* 0x0000000454a15981 */ /* 0x000162000c1e9900 */
[----:B-1----:R-:W-:Y:S01]  /*1d90*/  @!P2 IMAD.WIDE R86, R127, R46, c[0x0][0x160] ;  /* 0x000058007f56a625 */ /* 0x002fe200078e022e */
[----:B------:R-:W-:-:S04]  /*1da0*/  @P4 IADD3 R127, R136, R49, RZ ;  /* 0x00000031887f4210 */ /* 0x000fc80007ffe0ff */
[----:B------:R1:W5:Y:S01]  /*1db0*/  @!P2 LDG.E.CONSTANT R131, [R86.64] ;  /* 0x000000045683a981 */ /* 0x000362000c1e9900 */
[----:B0-----:R-:W-:Y:S01]  /*1dc0*/  @P4 IMAD.WIDE R82, R127, R46, c[0x0][0x160] ;  /* 0x000058007f524625 */ /* 0x001fe200078e022e */
[----:B------:R-:W-:-:S05]  /*1dd0*/  @!P2 IADD3 R127, R22, R49, RZ ;  /* 0x00000031167fa210 */ /* 0x000fca0007ffe0ff */
[----:B------:R-:W-:Y:S01]  /*1de0*/  @!P2 IMAD.WIDE R84, R127, R46, c[0x0][0x160] ;  /* 0x000058007f54a625 */ /* 0x000fe200078e022e */
[----:B------:R-:W-:-:S04]  /*1df0*/  @P3 IADD3 R127, R152, R49, RZ ;  /* 0x00000031987f3210 */ /* 0x000fc80007ffe0ff */
[----:B------:R0:W5:Y:S01]  /*1e00*/  @!P2 LDG.E.CONSTANT R157, [R84.64] ;  /* 0x00000004549da981 */ /* 0x000162000c1e9900 */
[----:B------:R-:W-:Y:S01]  /*1e10*/  MOV R165, RZ ;  /* 0x000000ff00a57202 */ /* 0x000fe20000000f00 */
[----:B-1----:R-:W-:Y:S01]  /*1e20*/  @P3 IMAD.WIDE R86, R127, R46, c[0x0][0x160] ;  /* 0x000058007f563625 */ /* 0x002fe200078e022e */
[----:B------:R-:W-:-:S04]  /*1e30*/  MOV R163, RZ ;  /* 0x000000ff00a37202 */ /* 0x000fc80000000f00 */
[----:B------:R1:W5:Y:S04]  /*1e40*/  @P4 LDG.E.CONSTANT R165, [R82.64] ;  /* 0x0000000452a54981 */ /* 0x000368000c1e9900 */
[----:B------:R1:W5:Y:S01]  /*1e50*/  @P3 LDG.E.CONSTANT R163, [R86.64] ;  /* 0x0000000456a33981 */ /* 0x000362000c1e9900 */
[----:B------:R-:W-:Y:S01]  /*1e60*/  @!P2 IADD3 R127, R30, R49, RZ ;  /* 0x000000311e7fa210 */ /* 0x000fe20007ffe0ff */
[----:B------:R-:W-:Y:S01]  /*1e70*/  @P1 IMAD.IADD R129, R38, 0x1, R49 ;  /* 0x0000000126811824 */ /* 0x000fe200078e0231 */
[----:B------:R-:W-:-:S03]  /*1e80*/  MOV R159, RZ ;  /* 0x000000ff009f7202 */ /* 0x000fc60000000f00 */
[----:B0-----:R-:W-:Y:S01]  /*1e90*/  @P1 IMAD.WIDE R84, R129, R46, c[0x0][0x160] ;  /* 0x0000580081541625 */ /* 0x001fe200078e022e */
[----:B------:R-:W-:-:S03]  /*1ea0*/  @!P2 IADD3 R129, R7, R49, RZ ;  /* 0x000000310781a210 */ /* 0x000fc60007ffe0ff */
[-C--:B-1----:R-:W-:Y:S01]  /*1eb0*/  @!P2 IMAD.WIDE R82, R127, R46.reuse, c[0x0][0x160] ;  /* 0x000058007f52a625 */ /* 0x082fe200078e022e */
[----:B------:R-:W-:Y:S02]  /*1ec0*/  MOV R127, RZ ;  /* 0x000000ff007f7202 */ /* 0x000fe40000000f00 */
[----:B------:R-:W-:Y:S01]  /*1ed0*/  @P5 IADD3 R151, R122, R49, RZ ;  /* 0x000000317a975210 */ /* 0x000fe20007ffe0ff */
[----:B------:R-:W-:Y:S01]  /*1ee0*/  @!P2 IMAD.WIDE R86, R129, R46, c[0x0][0x160] ;  /* 0x000058008156a625 */ /* 0x000fe200078e022e */
[----:B------:R0:W5:Y:S01]  /*1ef0*/  @!P2 LDG.E.CONSTANT R159, [R82.64] ;  /* 0x00000004529fa981 */ /* 0x000162000c1e9900 */
[----:B------:R-:W-:Y:S02]  /*1f00*/  MOV R155, RZ ;  /* 0x000000ff009b7202 */ /* 0x000fe40000000f00 */
[----:B------:R-:W-:Y:S01]  /*1f10*/  MOV R129, RZ ;  /* 0x000000ff00817202 */ /* 0x000fe20000000f00 */
[----:B------:R1:W5:Y:S01]  /*1f20*/  @P1 LDG.E.CONSTANT R127, [R84.64] ;  /* 0x00000004547f1981 */ /* 0x000362000c1e9900 */
[----:B------:R-:W-:-:S03]  /*1f30*/  MOV R153, RZ ;  /* 0x000000ff00997202 */ /* 0x000fc60000000f00 */
[----:B------:R1:W5:Y:S01]  /*1f40*/  @!P2 LDG.E.CONSTANT R155, [R86.64] ;  /* 0x00000004569ba981 */ /* 0x000362000c1e9900 */
[----:B0-----:R-:W-:Y:S01]  /*1f50*/  @P5 IMAD.WIDE R82, R151, R46, c[0x0][0x160] ;  /* 0x0000580097525625 */ /* 0x001fe200078e022e */
[----:B------:R-:W-:-:S04]  /*1f60*/  @!P2 IADD3 R151, R15, R49, RZ ;  /* 0x000000310f97a210 */ /* 0x000fc80007ffe0ff */
[----:B------:R0:W5:Y:S01]  /*1f70*/  @P5 LDG.E.CONSTANT R129, [R82.64] ;  /* 0x0000000452815981 */ /* 0x000162000c1e9900 */
[-C--:B-1----:R-:W-:Y:S01]  /*1f80*/  @!P2 IMAD.WIDE R84, R151, R46.reuse, c[0x0][0x160] ;  /* 0x000058009754a625 */ /* 0x082fe200078e022e */
[-C--:B------:R-:W-:Y:S02]  /*1f90*/  @P4 IADD3 R87, R138, R49.reuse, RZ ;  /* 0x000000318a574210 */ /* 0x080fe40007ffe0ff */
[----:B------:R-:W-:Y:S02]  /*1fa0*/  MOV R151, RZ ;  /* 0x000000ff00977202 */ /* 0x000fe40000000f00 */
[----:B------:R1:W5:Y:S01]  /*1fb0*/  @!P2 LDG.E.CONSTANT R153, [R84.64] ;  /* 0x000000045499a981 */ /* 0x000362000c1e9900 */
[----:B0-----:R-:W-:Y:S01]  /*1fc0*/  @!P2 IADD3 R83, R23, R49, RZ ;  /* 0x000000311753a210 */ /* 0x001fe20007ffe0ff */
[----:B------:R-:W-:-:S04]  /*1fd0*/  @P4 IMAD.WIDE R86, R87, R46, c[0x0][0x160] ;  /* 0x0000580057564625 */ /* 0x000fc800078e022e */
[-C--:B------:R-:W-:Y:S01]  /*1fe0*/  @!P2 IMAD.WIDE R82, R83, R46.reuse, c[0x0][0x160] ;  /* 0x000058005352a625 */ /* 0x080fe200078e022e */
[-C--:B-1----:R-:W-:Y:S01]  /*1ff0*/  @P3 IADD3 R85, R154, R49.reuse, RZ ;  /* 0x000000319a553210 */ /* 0x082fe20007ffe0ff */
[----:B------:R0:W5:Y:S04]  /*2000*/  @P4 LDG.E.CONSTANT R151, [R86.64] ;  /* 0x0000000456974981 */ /* 0x000168000c1e9900 */
[----:B------:R-:W-:Y:S01]  /*2010*/  @P3 IMAD.WIDE R84, R85, R46, c[0x0][0x160] ;  /* 0x0000580055543625 */ /* 0x000fe200078e022e */
[----:B0-----:R-:W-:-:S05]  /*2020*/  @!P2 IADD3 R87, R31, R49, RZ ;  /* 0x000000311f57a210 */ /* 0x001fca0007ffe0ff */
[----:B------:R-:W-:Y:S01]  /*2030*/  @!P2 IMAD.WIDE R86, R87, R46, c[0x0][0x160] ;  /* 0x000058005756a625 */ /* 0x000fe200078e022e */
[----:B--2---:R0:W-:Y:S04]  /*2040*/  STS [R0.X4+0xa00], R135 ;  /* 0x000a008700007388 */ /* 0x0041e80000004800 */
[----:B---3--:R1:W-:Y:S01]  /*2050*/  STS [R0.X4+0x600], R149 ;  /* 0x0006009500007388 */ /* 0x0083e20000004800 */
[----:B0-----:R-:W-:Y:S01]  /*2060*/  MOV R135, RZ ;  /* 0x000000ff00877202 */ /* 0x001fe20000000f00 */
[----:B-1----:R-:W-:-:S05]  /*2070*/  IMAD.MOV.U32 R149, RZ, RZ, RZ ;  /* 0x000000ffff957224 */ /* 0x002fca00078e00ff */
[----:B------:R0:W2:Y:S04]  /*2080*/  @!P2 LDG.E.CONSTANT R135, [R82.64] ;  /* 0x000000045287a981 */ /* 0x0000a8000c1e9900 */
[----:B----4-:R1:W-:Y:S04]  /*2090*/  STS [R0.X4+0xe00], R147 ;  /* 0x000e009300007388 */ /* 0x0103e80000004800 */
[----:B------:R3:W4:Y:S01]  /*20a0*/  @P3 LDG.E.CONSTANT R149, [R84.64] ;  /* 0x0000000454953981 */ /* 0x000722000c1e9900 */
[----:B0-----:R-:W-:-:S03]  /*20b0*/  @P1 IADD3 R83, R39, R49, RZ ;  /* 0x0000003127531210 */ /* 0x001fc60007ffe0ff */
[----:B-----5:R0:W-:Y:S01]  /*20c0*/  STS [R0.X4+0x400], R145 ;  /* 0x0004009100007388 */ /* 0x0201e20000004800 */
[----:B-1----:R-:W-:Y:S01]  /*20d0*/  MOV R147, RZ ;  /* 0x000000ff00937202 */ /* 0x002fe20000000f00 */
[----:B------:R-:W-:Y:S01]  /*20e0*/  @P1 IMAD.WIDE R82, R83, R46, c[0x0][0x160] ;  /* 0x0000580053521625 */ /* 0x000fe200078e022e */
[----:B---3--:R-:W-:Y:S01]  /*20f0*/  @!P2 IADD3 R85, R8, R49, RZ ;  /* 0x000000310855a210 */ /* 0x008fe20007ffe0ff */
[----:B------:R1:W-:Y:S01]  /*2100*/  STS [R0.X4+0x800], R143 ;  /* 0x0008008f00007388 */ /* 0x0003e20000004800 */
[----:B0-----:R-:W-:-:S03]  /*2110*/  MOV R145, RZ ;  /* 0x000000ff00917202 */ /* 0x001fc60000000f00 */
[----:B------:R0:W3:Y:S01]  /*2120*/  @!P2 LDG.E.CONSTANT R147, [R86.64] ;  /* 0x000000045693a981 */ /* 0x0000e2000c1e9900 */
[----:B------:R-:W-:-:S03]  /*2130*/  @!P2 IMAD.WIDE R84, R85, R46, c[0x0][0x160] ;  /* 0x000058005554a625 */ /* 0x000fc600078e022e */
[----:B------:R5:W-:Y:S01]  /*2140*/  STS [R0.X4+0xc00], R141 ;  /* 0x000c008d00007388 */ /* 0x000be20000004800 */
[----:B-1----:R-:W-:-:S03]  /*2150*/  MOV R143, RZ ;  /* 0x000000ff008f7202 */ /* 0x002fc60000000f00 */
[----:B------:R1:W3:Y:S01]  /*2160*/  @P1 LDG.E.CONSTANT R145, [R82.64] ;  /* 0x0000000452911981 */ /* 0x0002e2000c1e9900 */
[----:B0-----:R-:W-:-:S03]  /*2170*/  @P5 IADD3 R87, R124, R49, RZ ;  /* 0x000000317c575210 */ /* 0x001fc60007ffe0ff */
[----:B------:R0:W3:Y:S01]  /*2180*/  @!P2 LDG.E.CONSTANT R143, [R84.64] ;  /* 0x00000004548fa981 */ /* 0x0000e2000c1e9900 */
[----:B-----5:R-:W-:Y:S01]  /*2190*/  MOV R141, RZ ;  /* 0x000000ff008d7202 */ /* 0x020fe20000000f00 */
[-C--:B------:R-:W-:Y:S01]  /*21a0*/  @P5 IMAD.WIDE R86, R87, R46.reuse, c[0x0][0x160] ;  /* 0x0000580057565625 */ /* 0x080fe200078e022e */
[----:B-1----:R-:W-:Y:S01]  /*21b0*/  @!P2 IADD3 R83, R16, R49, RZ ;  /* 0x000000311053a210 */ /* 0x002fe20007ffe0ff */
[----:B------:R1:W-:Y:S04]  /*21c0*/  STS [R0.X4+0x1000], R139 ;  /* 0x0010008b00007388 */ /* 0x0003e80000004800 */
[----:B------:R-:W-:Y:S01]  /*21d0*/  @!P2 IMAD.WIDE R82, R83, R46, c[0x0][0x160] ;  /* 0x000058005352a625 */ /* 0x000fe200078e022e */
[----:B------:R5:W3:Y:S01]  /*21e0*/  @P5 LDG.E.CONSTANT R141, [R86.64] ;  /* 0x00000004568d5981 */ /* 0x000ae2000c1e9900 */
[----:B-1----:R-:W-:-:S02]  /*21f0*/  MOV R139, RZ ;  /* 0x000000ff008b7202 */ /* 0x002fc40000000f00 */
[-C--:B0-----:R-:W-:Y:S01]  /*2200*/  @P4 IADD3 R85, R140, R49.reuse, RZ ;  /* 0x000000318c554210 */ /* 0x081fe20007ffe0ff */
[----:B------:R0:W-:Y:S04]  /*2210*/  STS [R0.X4+0x1400], R133 ;  /* 0x0014008500007388 */ /* 0x0001e80000004800 */
[----:B------:R1:W3:Y:S01]  /*2220*/  @!P2 LDG.E.CONSTANT R139, [R82.64] ;  /* 0x00000004528ba981 */ /* 0x0002e2000c1e9900 */
[----:B------:R-:W-:Y:S01]  /*2230*/  @P4 IMAD.WIDE R84, R85, R46, c[0x0][0x160] ;  /* 0x0000580055544625 */ /* 0x000fe200078e022e */
[----:B0-----:R-:W-:Y:S02]  /*2240*/  MOV R133, RZ ;  /* 0x000000ff00857202 */ /* 0x001fe40000000f00 */
[----:B------:R0:W-:Y:S01]  /*2250*/  STS [R0.X4+0x1600], R161 ;  /* 0x001600a100007388 */ /* 0x0001e20000004800 */
[----:B-1----:R-:W-:-:S03]  /*2260*/  @P3 IADD3 R83, R156, R49, RZ ;  /* 0x000000319c533210 */ /* 0x002fc60007ffe0ff */
[----:B------:R1:W3:Y:S01]  /*2270*/  @P4 LDG.E.CONSTANT R133, [R84.64] ;  /* 0x0000000454854981 */ /* 0x0002e2000c1e9900 */
[----:B-----5:R-:W-:Y:S02]  /*2280*/  @!P2 IMAD.IADD R87, R24, 0x1, R49 ;  /* 0x000000011857a824 */ /* 0x020fe400078e0231 */
[----:B------:R-:W-:Y:S01]  /*2290*/  @P3 IMAD.WIDE R82, R83, R46, c[0x0][0x160] ;  /* 0x0000580053523625 */ /* 0x000fe200078e022e */
[----:B0-----:R-:W-:Y:S01]  /*22a0*/  MOV R161, RZ ;  /* 0x000000ff00a17202 */ /* 0x001fe20000000f00 */
[----:B------:R0:W-:Y:S01]  /*22b0*/  STS [R0.X4+0x1800], R131 ;  /* 0x0018008300007388 */ /* 0x0001e20000004800 */
[----:B-1----:R-:W-:-:S03]  /*22c0*/  @!P2 IADD3 R85, R32, R49, RZ ;  /* 0x000000312055a210 */ /* 0x002fc60007ffe0ff */
[----:B------:R1:W-:Y:S01]  /*22d0*/  STS [R0.X4+0x1c00], R157 ;  /* 0x001c009d00007388 */ /* 0x0003e20000004800 */
[----:B------:R-:W-:-:S03]  /*22e0*/  @!P2 IMAD.WIDE R86, R87, R46, c[0x0][0x160] ;  /* 0x000058005756a625 */ /* 0x000fc600078e022e */
[----:B------:R5:W3:Y:S01]  /*22f0*/  @P3 LDG.E.CONSTANT R161, [R82.64] ;  /* 0x0000000452a13981 */ /* 0x000ae2000c1e9900 */
[----:B0-----:R-:W-:Y:S01]  /*2300*/  MOV R131, RZ ;  /* 0x000000ff00837202 */ /* 0x001fe20000000f00 */
[----:B------:R-:W-:Y:S01]  /*2310*/  @!P2 IMAD.WIDE R84, R85, R46, c[0x0][0x160] ;  /* 0x000058005554a625 */ /* 0x000fe200078e022e */
[----:B-1----:R-:W-:-:S04]  /*2320*/  MOV R157, RZ ;  /* 0x000000ff009d7202 */ /* 0x002fc80000000f00 */
[----:B------:R0:W3:Y:S01]  /*2330*/  @!P2 LDG.E.CONSTANT R131, [R86.64] ;  /* 0x000000045683a981 */ /* 0x0000e2000c1e9900 */
[----:B-----5:R-:W-:-:S03]  /*2340*/  @!P2 IADD3 R83, R9, R49, RZ ;  /* 0x000000310953a210 */ /* 0x020fc60007ffe0ff */
[----:B------:R1:W5:Y:S01]  /*2350*/  @!P2 LDG.E.CONSTANT R157, [R84.64] ;  /* 0x00000004549da981 */ /* 0x000362000c1e9900 */
[----:B0-----:R-:W-:-:S03]  /*2360*/  @P1 IADD3 R87, R40, R49, RZ ;  /* 0x0000003128571210 */ /* 0x001fc60007ffe0ff */
[----:B------:R0:W-:Y:S01]  /*2370*/  STS [R0.X4+0x1a00], R165 ;  /* 0x001a00a500007388 */ /* 0x0001e20000004800 */
[----:B------:R-:W-:-:S03]  /*2380*/  @!P2 IMAD.WIDE R82, R83, R46, c[0x0][0x160] ;  /* 0x000058005352a625 */ /* 0x000fc600078e022e */
[----:B------:R1:W-:Y:S01]  /*2390*/  STS [R0.X4+0x1e00], R163 ;  /* 0x001e00a300007388 */ /* 0x0003e20000004800 */
[----:B------:R-:W-:Y:S01]  /*23a0*/  @P1 IMAD.WIDE R86, R87, R46, c[0x0][0x160] ;  /* 0x0000580057561625 */ /* 0x000fe200078e022e */
[----:B0-----:R-:W-:Y:S02]  /*23b0*/  MOV R165, RZ ;  /* 0x000000ff00a57202 */ /* 0x001fe40000000f00 */
[----:B-1----:R-:W-:-:S04]  /*23c0*/  MOV R163, RZ ;  /* 0x000000ff00a37202 */ /* 0x002fc80000000f00 */
[----:B------:R0:W5:Y:S04]  /*23d0*/  @P1 LDG.E.CONSTANT R165, [R86.64] ;  /* 0x0000000456a51981 */ /* 0x000168000c1e9900 */
[----:B------:R1:W5:Y:S01]  /*23e0*/  @!P2 LDG.E.CONSTANT R163, [R82.64] ;  /* 0x0000000452a3a981 */ /* 0x000362000c1e9900 */
[----:B------:R-:W-:-:S03]  /*23f0*/  @P5 IADD3 R85, R126, R49, RZ ;  /* 0x000000317e555210 */ /* 0x000fc60007ffe0ff */
[----:B------:R1:W-:Y:S01]  /*2400*/  STS [R0.X4+0x2000], R159 ;  /* 0x0020009f00007388 */ /* 0x0003e20000004800 */
[----:B0-----:R-:W-:Y:S01]  /*2410*/  @!P2 IADD3 R87, R17, R49, RZ ;  /* 0x000000311157a210 */ /* 0x001fe20007ffe0ff */
[-C--:B------:R-:W-:Y:S02]  /*2420*/  @P5 IMAD.WIDE R84, R85, R46.reuse, c[0x0][0x160] ;  /* 0x0000580055545625 */ /* 0x080fe400078e022e */
[----:B------:R0:W-:Y:S02]  /*2430*/  STS [R0.X4+0x2200], R127 ;  /* 0x0022007f00007388 */ /* 0x0001e40000004800 */
[----:B------:R-:W-:Y:S01]  /*2440*/  @!P2 IMAD.WIDE R86, R87, R46, c[0x0][0x160] ;  /* 0x000058005756a625 */ /* 0x000fe200078e022e */
[----:B-1----:R-:W-:-:S03]  /*2450*/  MOV R159, RZ ;  /* 0x000000ff009f7202 */ /* 0x002fc60000000f00 */
[----:B------:R-:W-:Y:S01]  /*2460*/  @P4 IMAD.IADD R83, R142, 0x1, R49 ;  /* 0x000000018e534824 */ /* 0x000fe200078e0231 */
[----:B0-----:R-:W-:Y:S01]  /*2470*/  MOV R127, RZ ;  /* 0x000000ff007f7202 */ /* 0x001fe20000000f00 */
[----:B------:R0:W-:Y:S02]  /*2480*/  STS [R0.X4+0x2800], R129 ;  /* 0x0028008100007388 */ /* 0x0001e40000004800 */
[----:B------:R-:W-:Y:S02]  /*2490*/  @P4 IMAD.WIDE R82, R83, R46, c[0x0][0x160] ;  /* 0x0000580053524625 */ /* 0x000fe400078e022e */
[----:B------:R1:W5:Y:S04]  /*24a0*/  @P5 LDG.E.CONSTANT R159, [R84.64] ;  /* 0x00000004549f5981 */ /* 0x000368000c1e9900 */
[----:B------:R1:W5:Y:S01]  /*24b0*/  @!P2 LDG.E.CONSTANT R127, [R86.64] ;  /* 0x00000004567fa981 */ /* 0x000362000c1e9900 */
[----:B0-----:R-:W-:-:S02]  /*24c0*/  MOV R129, RZ ;  /* 0x000000ff00817202 */ /* 0x001fc40000000f00 */
[-C--:B-1----:R-:W-:Y:S01]  /*24d0*/  @!P2 IADD3 R85, R25, R49.reuse, RZ ;  /* 0x000000311955a210 */ /* 0x082fe20007ffe0ff */
[----:B------:R0:W-:Y:S01]  /*24e0*/  STS [R0.X4+0x2600], R155 ;  /* 0x0026009b00007388 */ /* 0x0001e20000004800 */
[----:B------:R-:W-:-:S03]  /*24f0*/  @P3 IADD3 R87, R158, R49, RZ ;  /* 0x000000319e573210 */ /* 0x000fc60007ffe0ff */
[----:B------:R1:W-:Y:S01]  /*2500*/  STS [R0.X4+0x2a00], R153 ;  /* 0x002a009900007388 */ /* 0x0003e20000004800 */
[----:B------:R-:W-:-:S03]  /*2510*/  @!P2 IMAD.WIDE R84, R85, R46, c[0x0][0x160] ;  /* 0x000058005554a625 */ /* 0x000fc600078e022e */
[----:B------:R1:W5:Y:S01]  /*2520*/  @P4 LDG.E.CONSTANT R129, [R82.64] ;  /* 0x0000000452814981 */ /* 0x000362000c1e9900 */
[----:B0-----:R-:W-:Y:S01]  /*2530*/  MOV R155, RZ ;  /* 0x000000ff009b7202 */ /* 0x001fe20000000f00 */
[----:B------:R-:W-:Y:S01]  /*2540*/  @P3 IMAD.WIDE R86, R87, R46, c[0x0][0x160] ;  /* 0x0000580057563625 */ /* 0x000fe200078e022e */
[----:B-1----:R-:W-:-:S04]  /*2550*/  MOV R153, RZ ;  /* 0x000000ff00997202 */ /* 0x002fc80000000f00 */
[----:B------:R0:W5:Y:S01]  /*2560*/  @!P2 LDG.E.CONSTANT R155, [R84.64] ;  /* 0x00000004549ba981 */ /* 0x000162000c1e9900 */
[----:B------:R-:W-:-:S03]  /*2570*/  @!P2 IADD3 R83, R33, R49, RZ ;  /* 0x000000312153a210 */ /* 0x000fc60007ffe0ff */
[----:B------:R1:W5:Y:S02]  /*2580*/  @P3 LDG.E.CONSTANT R153, [R86.64] ;  /* 0x0000000456993981 */ /* 0x000364000c1e9900 */
[----:B------:R-:W-:Y:S01]  /*2590*/  @!P2 IMAD.WIDE R82, R83, R46, c[0x0][0x160] ;  /* 0x000058005352a625 */ /* 0x000fe200078e022e */
[-C--:B0-----:R-:W-:Y:S01]  /*25a0*/  @P1 IADD3 R85, R41, R49.reuse, RZ ;  /* 0x0000003129551210 */ /* 0x081fe20007ffe0ff */
[----:B------:R0:W-:Y:S01]  /*25b0*/  STS [R0.X4+0x2c00], R151 ;  /* 0x002c009700007388 */ /* 0x0001e20000004800 */
[----:B-1----:R-:W-:-:S03]  /*25c0*/  @!P2 IADD3 R87, R10, R49, RZ ;  /* 0x000000310a57a210 */ /* 0x002fc60007ffe0ff */
[----:B------:R-:W-:Y:S01]  /*25d0*/  @P1 IMAD.WIDE R84, R85, R46, c[0x0][0x160] ;  /* 0x0000580055541625 */ /* 0x000fe200078e022e */
[----:B0-----:R-:W-:-:S03]  /*25e0*/  MOV R151, RZ ;  /* 0x000000ff00977202 */ /* 0x001fc60000000f00 */
[----:B------:R-:W-:-:S03]  /*25f0*/  @!P2 IMAD.WIDE R86, R87, R46, c[0x0][0x160] ;  /* 0x000058005756a625 */ /* 0x000fc600078e022e */
[----:B------:R0:W5:Y:S02]  /*2600*/  @P1 LDG.E.CONSTANT R151, [R84.64] ;  /* 0x0000000454971981 */ /* 0x000164000c1e9900 */
[----:B0-----:R-:W-:-:S04]  /*2610*/  @!P2 IMAD.IADD R85, R18, 0x1, R49 ;  /* 0x000000011255a824 */ /* 0x001fc800078e0231 */
[----:B------:R-:W-:Y:S01]  /*2620*/  @!P2 IMAD.WIDE R84, R85, R46, c[0x0][0x160] ;  /* 0x000058005554a625 */ /* 0x000fe200078e022e */
[----:B--2---:R0:W-:Y:S02]  /*2630*/  STS [R0.X4+0x2e00], R135 ;  /* 0x002e008700007388 */ /* 0x0041e40000004800 */
[----:B0-----:R-:W-:Y:S02]  /*2640*/  MOV R135, RZ ;  /* 0x000000ff00877202 */ /* 0x001fe40000000f00 */
[----:B----4-:R0:W-:Y:S04]  /*2650*/  STS [R0.X4+0x3000], R149 ;  /* 0x0030009500007388 */ /* 0x0101e80000004800 */
[----:B------:R1:W2:Y:S01]  /*2660*/  @!P2 LDG.E.CONSTANT R135, [R82.64] ;  /* 0x000000045287a981 */ /* 0x0002a2000c1e9900 */
[----:B0-----:R-:W-:-:S03]  /*2670*/  MOV R149, RZ ;  /* 0x000000ff00957202 */ /* 0x001fc60000000f00 */
[----:B---3--:R0:W-:Y:S01]  /*2680*/  STS [R0.X4+0x3200], R147 ;  /* 0x0032009300007388 */ /* 0x0081e20000004800 */
[----:B-1----:R-:W-:-:S03]  /*2690*/  @P5 IADD3 R83, R128, R49, RZ ;  /* 0x0000003180535210 */ /* 0x002fc60007ffe0ff */
[----:B------:R1:W3:Y:S02]  /*26a0*/  @!P2 LDG.E.CONSTANT R149, [R86.64] ;  /* 0x000000045695a981 */ /* 0x0002e4000c1e9900 */
[----:B------:R-:W-:Y:S01]  /*26b0*/  @P5 IMAD.WIDE R82, R83, R46, c[0x0][0x160] ;  /* 0x0000580053525625 */ /* 0x000fe200078e022e */
[----:B0-----:R-:W-:Y:S01]  /*26c0*/  MOV R147, RZ ;  /* 0x000000ff00937202 */ /* 0x001fe20000000f00 */
[----:B------:R0:W-:Y:S01]  /*26d0*/  STS [R0.X4+0x3400], R145 ;  /* 0x0034009100007388 */ /* 0x0001e20000004800 */
[----:B-1----:R-:W-:-:S03]  /*26e0*/  @P4 IADD3 R87, R144, R49, RZ ;  /* 0x0000003190574210 */ /* 0x002fc60007ffe0ff */
[----:B------:R1:W-:Y:S04]  /*26f0*/  STS [R0.X4+0x3800], R143 ;  /* 0x0038008f00007388 */ /* 0x0003e80000004800 */
[----:B------:R4:W3:Y:S01]  /*2700*/  @P5 LDG.E.CONSTANT R147, [R82.64] ;  /* 0x0000000452935981 */ /* 0x0008e2000c1e9900 */
[----:B0-----:R-:W-:Y:S01]  /*2710*/  MOV R145, RZ ;  /* 0x000000ff00917202 */ /* 0x001fe20000000f00 */
[----:B------:R-:W-:Y:S01]  /*2720*/  @P4 IMAD.WIDE R86, R87, R46, c[0x0][0x160] ;  /* 0x0000580057564625 */ /* 0x000fe200078e022e */
[----:B-1----:R-:W-:Y:S01]  /*2730*/  MOV R143, RZ ;  /* 0x000000ff008f7202 */ /* 0x002fe20000000f00 */
[----:B------:R0:W-:Y:S01]  /*2740*/  STS [R0.X4+0x3a00], R141 ;  /* 0x003a008d00007388 */ /* 0x0001e20000004800 */
[----:B----4-:R-:W-:-:S03]  /*2750*/  @!P2 IADD3 R83, R26, R49, RZ ;  /* 0x000000311a53a210 */ /* 0x010fc60007ffe0ff */
[----:B------:R1:W4:Y:S04]  /*2760*/  @!P2 LDG.E.CONSTANT R145, [R84.64] ;  /* 0x000000045491a981 */ /* 0x000328000c1e9900 */
[----:B------:R1:W4:Y:S01]  /*2770*/  @P4 LDG.E.CONSTANT R143, [R86.64] ;  /* 0x00000004568f4981 */ /* 0x000322000c1e9900 */
[----:B------:R-:W-:Y:S01]  /*2780*/  @!P2 IMAD.WIDE R82, R83, R46, c[0x0][0x160] ;  /* 0x000058005352a625 */ /* 0x000fe200078e022e */
[----:B0-----:R-:W-:Y:S02]  /*2790*/  MOV R141, RZ ;  /* 0x000000ff008d7202 */ /* 0x001fe40000000f00 */
[-C--:B-1----:R-:W-:Y:S01]  /*27a0*/  @P3 IADD3 R85, R160, R49.reuse, RZ ;  /* 0x00000031a0553210 */ /* 0x082fe20007ffe0ff */
[----:B------:R0:W-:Y:S01]  /*27b0*/  STS [R0.X4+0x3c00], R139 ;  /* 0x003c008b00007388 */ /* 0x0001e20000004800 */
[----:B------:R-:W-:-:S03]  /*27c0*/  @!P2 IADD3 R86, R34, R49, RZ ;  /* 0x000000312256a210 */ /* 0x000fc60007ffe0ff */
[-C--:B------:R-:W-:Y:S01]  /*27d0*/  @P3 IMAD.WIDE R84, R85, R46.reuse, c[0x0][0x160] ;  /* 0x0000580055543625 */ /* 0x080fe200078e022e */
[----:B------:R1:W4:Y:S01]  /*27e0*/  @!P2 LDG.E.CONSTANT R141, [R82.64] ;  /* 0x00000004528da981 */ /* 0x000322000c1e9900 */
[----:B------:R-:W-:Y:S02]  /*27f0*/  MOV R87, RZ ;  /* 0x000000ff00577202 */ /* 0x000fe40000000f00 */
[----:B0-----:R-:W-:Y:S01]  /*2800*/  MOV R139, RZ ;  /* 0x000000ff008b7202 */ /* 0x001fe20000000f00 */
[----:B------:R0:W-:Y:S01]  /*2810*/  STS [R0.X4+0x3e00], R133 ;  /* 0x003e008500007388 */ /* 0x0001e20000004800 */
[----:B-1----:R-:W-:Y:S01]  /*2820*/  @!P2 IMAD.WIDE R82, R86, R46, c[0x0][0x160] ;  /* 0x000058005652a625 */ /* 0x002fe200078e022e */
[----:B------:R-:W-:-:S03]  /*2830*/  @P1 IADD3 R86, R42, R49, RZ ;  /* 0x000000312a561210 */ /* 0x000fc60007ffe0ff */
[----:B------:R1:W4:Y:S04]  /*2840*/  @P3 LDG.E.CONSTANT R139, [R84.64] ;  /* 0x00000004548b3981 */ /* 0x000328000c1e9900 */
[----:B------:R1:W4:Y:S01]  /*2850*/  @!P2 LDG.E.CONSTANT R87, [R82.64] ;  /* 0x000000045257a981 */ /* 0x000322000c1e9900 */
[----:B0-----:R-:W-:-:S03]  /*2860*/  MOV R133, RZ ;  /* 0x000000ff00857202 */ /* 0x001fc60000000f00 */
[----:B------:R0:W-:Y:S01]  /*2870*/  STS [R0.X4+0x4200], R161 ;  /* 0x004200a100007388 */ /* 0x0001e20000004800 */
[----:B-1----:R-:W-:-:S04]  /*2880*/  @P1 IMAD.WIDE R82, R86, R46, c[0x0][0x160] ;  /* 0x0000580056521625 */ /* 0x002fc800078e022e */
[----:B------:R-:W-:Y:S01]  /*2890*/  @P5 IMAD.IADD R86, R130, 0x1, R49 ;  /* 0x0000000182565824 */ /* 0x000fe200078e0231 */
[----:B------:R1:W4:Y:S01]  /*28a0*/  @P1 LDG.E.CONSTANT R133, [R82.64] ;  /* 0x0000000452851981 */ /* 0x000322000c1e9900 */
[----:B0-----:R-:W-:Y:S02]  /*28b0*/  MOV R161, RZ ;  /* 0x000000ff00a17202 */ /* 0x001fe40000000f00 */
[-C--:B------:R-:W-:Y:S01]  /*28c0*/  @!P2 IADD3 R85, R11, R49.reuse, RZ ;  /* 0x000000310b55a210 */ /* 0x080fe20007ffe0ff */
[----:B------:R0:W-:Y:S01]  /*28d0*/  STS [R0.X4+0x4000], R131 ;  /* 0x0040008300007388 */ /* 0x0001e20000004800 */
[-C--:B-1----:R-:W-:Y:S01]  /*28e0*/  @P5 IMAD.WIDE R82, R86, R46.reuse, c[0x0][0x160] ;  /* 0x0000580056525625 */ /* 0x082fe200078e022e */
[----:B------:R-:W-:Y:S02]  /*28f0*/  @!P2 IADD3 R86, R19, R49, RZ ;  /* 0x000000311356a210 */ /* 0x000fe40007ffe0ff */
[----:B-----5:R1:W-:Y:S01]  /*2900*/  STS [R0.X4+0x4400], R157 ;  /* 0x0044009d00007388 */ /* 0x0203e20000004800 */
[----:B0-----:R-:W-:Y:S01]  /*2910*/  MOV R131, RZ ;  /* 0x000000ff00837202 */ /* 0x001fe20000000f00 */
[----:B------:R-:W-:-:S02]  /*2920*/  @!P2 IMAD.WIDE R84, R85, R46, c[0x0][0x160] ;  /* 0x000058005554a625 */ /* 0x000fc400078e022e */
[----:B------:R0:W5:Y:S04]  /*2930*/  @P5 LDG.E.CONSTANT R161, [R82.64] ;  /* 0x0000000452a15981 */ /* 0x000168000c1e9900 */
[----:B------:R0:W5:Y:S01]  /*2940*/  @!P2 LDG.E.CONSTANT R131, [R84.64] ;  /* 0x000000045483a981 */ /* 0x000162000c1e9900 */
[----:B-1----:R-:W-:Y:S01]  /*2950*/  MOV R157, RZ ;  /* 0x000000ff009d7202 */ /* 0x002fe20000000f00 */
[-C--:B0-----:R-:W-:Y:S01]  /*2960*/  @!P2 IMAD.WIDE R82, R86, R46.reuse, c[0x0][0x160] ;  /* 0x000058005652a625 */ /* 0x081fe200078e022e */
[-C--:B------:R-:W-:Y:S02]  /*2970*/  @!P2 IADD3 R86, R27, R49.reuse, RZ ;  /* 0x000000311b56a210 */ /* 0x080fe40007ffe0ff */
[----:B------:R-:W-:Y:S02]  /*2980*/  @P4 IADD3 R85, R146, R49, RZ ;  /* 0x0000003192554210 */ /* 0x000fe40007ffe0ff */
[----:B------:R0:W5:Y:S04]  /*2990*/  @!P2 LDG.E.CONSTANT R157, [R82.64] ;  /* 0x00000004529da981 */ /* 0x000168000c1e9900 */
[----:B------:R1:W-:Y:S01]  /*29a0*/  STS [R0.X4+0x4600], R165 ;  /* 0x004600a500007388 */ /* 0x0003e20000004800 */
[----:B------:R-:W-:-:S03]  /*29b0*/  @P4 IMAD.WIDE R84, R85, R46, c[0x0][0x160] ;  /* 0x0000580055544625 */ /* 0x000fc600078e022e */
[----:B------:R1:W-:Y:S01]  /*29c0*/  STS [R0.X4+0x4a00], R163 ;  /* 0x004a00a300007388 */ /* 0x0003e20000004800 */
[----:B0-----:R-:W-:Y:S01]  /*29d0*/  @!P2 IMAD.WIDE R82, R86, R46, c[0x0][0x160] ;  /* 0x000058005652a625 */ /* 0x001fe200078e022e */
[----:B-1----:R-:W-:Y:S02]  /*29e0*/  MOV R165, RZ ;  /* 0x000000ff00a57202 */ /* 0x002fe40000000f00 */
[----:B------:R-:W-:-:S04]  /*29f0*/  MOV R163, RZ ;  /* 0x000000ff00a37202 */ /* 0x000fc80000000f00 */
[----:B------:R0:W5:Y:S04]  /*2a00*/  @P4 LDG.E.CONSTANT R165, [R84.64] ;  /* 0x0000000454a54981 */ /* 0x000168000c1e9900 */
[----:B------:R1:W5:Y:S01]  /*2a10*/  @!P2 LDG.E.CONSTANT R163, [R82.64] ;  /* 0x0000000452a3a981 */ /* 0x000362000c1e9900 */
[----:B------:R-:W-:-:S03]  /*2a20*/  @P3 IADD3 R86, R162, R49, RZ ;  /* 0x00000031a2563210 */ /* 0x000fc60007ffe0ff */
[----:B------:R1:W-:Y:S01]  /*2a30*/  STS [R0.X4+0x4c00], R159 ;  /* 0x004c009f00007388 */ /* 0x0003e20000004800 */
[----:B0-----:R-:W-:-:S03]  /*2a40*/  @!P2 IADD3 R85, R35, R49, RZ ;  /* 0x000000312355a210 */ /* 0x001fc60007ffe0ff */
[----:B------:R0:W-:Y:S01]  /*2a50*/  STS [R0.X4+0x4e00], R127 ;  /* 0x004e007f00007388 */ /* 0x0001e20000004800 */
[-C--:B-1----:R-:W-:Y:S01]  /*2a60*/  @P3 IMAD.WIDE R82, R86, R46.reuse, c[0x0][0x160] ;  /* 0x0000580056523625 */ /* 0x082fe200078e022e */
[----:B------:R-:W-:Y:S02]  /*2a70*/  @P1 IADD3 R86, R43, R49, RZ ;  /* 0x000000312b561210 */ /* 0x000fe40007ffe0ff */
[----:B------:R-:W-:Y:S01]  /*2a80*/  MOV R159, RZ ;  /* 0x000000ff009f7202 */ /* 0x000fe20000000f00 */
[----:B------:R-:W-:Y:S01]  /*2a90*/  @!P2 IMAD.WIDE R84, R85, R46, c[0x0][0x160] ;  /* 0x000058005554a625 */ /* 0x000fe200078e022e */
[----:B------:R1:W-:Y:S01]  /*2aa0*/  STS [R0.X4+0x5000], R129 ;  /* 0x0050008100007388 */ /* 0x0003e20000004800 */
[----:B0-----:R-:W-:-:S03]  /*2ab0*/  MOV R127, RZ ;  /* 0x000000ff007f7202 */ /* 0x001fc60000000f00 */
[----:B------:R0:W5:Y:S01]  /*2ac0*/  @P3 LDG.E.CONSTANT R159, [R82.64] ;  /* 0x00000004529f3981 */ /* 0x000162000c1e9900 */
[----:B------:R-:W-:-:S03]  /*2ad0*/  ISETP.GT.AND P0, PT, R123, RZ, !P0 ;  /* 0x000000ff7b00720c */ /* 0x000fc60004704270 */
[----:B------:R0:W5:Y:S01]  /*2ae0*/  @!P2 LDG.E.CONSTANT R127, [R84.64] ;  /* 0x00000004547fa981 */ /* 0x000162000c1e9900 */
[----:B-1----:R-:W-:Y:S01]  /*2af0*/  MOV R129, RZ ;  /* 0x000000ff00817202 */ /* 0x002fe20000000f00 */
[-C--:B0-----:R-:W-:Y:S02]  /*2b00*/  @P1 IMAD.WIDE R82, R86, R46.reuse, c[0x0][0x160] ;  /* 0x0000580056521625 */ /* 0x081fe400078e022e */
[----:B------:R0:W-:Y:S02]  /*2b10*/  STS [R0.X4+0x5200], R155 ;  /* 0x0052009b00007388 */ /* 0x0001e40000004800 */
[----:B------:R-:W-:Y:S02]  /*2b20*/  IMAD.IADD R85, R137, 0x1, R116 ;  /* 0x0000000189557824 */ /* 0x000fe400078e0274 */
[----:B------:R1:W-:Y:S04]  /*2b30*/  STS [R0.X4+0x5400], R153 ;  /* 0x0054009900007388 */ /* 0x0003e80000004800 */
[----:B------:R1:W5:Y:S01]  /*2b40*/  @P1 LDG.E.CONSTANT R129, [R82.64] ;  /* 0x0000000452811981 */ /* 0x000362000c1e9900 */
[----:B------:R-:W-:Y:S01]  /*2b50*/  IMAD.WIDE R84, R85, R46, c[0x0][0x160] ;  /* 0x0000580055547625 */ /* 0x000fe200078e022e */
[----:B0-----:R-:W-:-:S02]  /*2b60*/  MOV R155, RZ ;  /* 0x000000ff009b7202 */ /* 0x001fc40000000f00 */
[----:B-1----:R-:W-:Y:S01]  /*2b70*/  MOV R153, RZ ;  /* 0x000000ff00997202 */ /* 0x002fe20000000f00 */
[----:B------:R0:W-:Y:S01]  /*2b80*/  STS [R0.X4+0x5800], R151 ;  /* 0x0058009700007388 */ /* 0x0001e20000004800 */
[----:B------:R-:W-:-:S03]  /*2b90*/  @!P2 IADD3 R83, R12, R49, RZ ;  /* 0x000000310c53a210 */ /* 0x000fc60007ffe0ff */
[----:B------:R1:W5:Y:S04]  /*2ba0*/  @P0 LDG.E.CONSTANT R155, [R84.64] ;  /* 0x00000004549b0981 */ /* 0x000368000c1e9900 */
[----:B------:R1:W5:Y:S01]  /*2bb0*/  @!P2 LDG.E.CONSTANT R153, [R84.64+0xe00] ;  /* 0x000e00045499a981 */ /* 0x000362000c1e9900 */
[----:B0-----:R-:W-:Y:S02]  /*2bc0*/  MOV R151, RZ ;  /* 0x000000ff00977202 */ /* 0x001fe40000000f00 */
[----:B------:R-:W-:-:S04]  /*2bd0*/  MOV R137, RZ ;  /* 0x000000ff00897202 */ /* 0x000fc80000000f00 */
[----:B------:R1:W5:Y:S04]  /*2be0*/  @P0 LDG.E.CONSTANT R151, [R84.64+0x31000] ;  /* 0x0310000454970981 */ /* 0x000368000c1e9900 */
[----:B--2---:R-:W-:Y:S04]  /*2bf0*/  STS [R0.X4+0x5600], R135 ;  /* 0x0056008700007388 */ /* 0x004fe80000004800 */
[----:B---3--:R0:W-:Y:S02]  /*2c00*/  STS [R0.X4+0x5c00], R149 ;  /* 0x005c009500007388 */ /* 0x0081e40000004800 */
[----:B0-----:R-:W-:-:S02]  /*2c10*/  MOV R149, RZ ;  /* 0x000000ff00957202 */ /* 0x001fc40000000f00 */
[----:B------:R0:W-:Y:S04]  /*2c20*/  STS [R0.X4+0x5e00], R147 ;  /* 0x005e009300007388 */ /* 0x0001e80000004800 */
[----:B------:R1:W2:Y:S01]  /*2c30*/  @P0 LDG.E.CONSTANT R149, [R84.64+0x62000] ;  /* 0x0620000454950981 */ /* 0x0002a2000c1e9900 */
[----:B0-----:R-:W-:-:S03]  /*2c40*/  MOV R147, RZ ;  /* 0x000000ff00937202 */ /* 0x001fc60000000f00 */
[----:B----4-:R0:W-:Y:S04]  /*2c50*/  STS [R0.X4+0x6000], R145 ;  /* 0x0060009100007388 */ /* 0x0101e80000004800 */
[----:B------:R3:W-:Y:S04]  /*2c60*/  STS [R0.X4+0x6200], R143 ;  /* 0x0062008f00007388 */ /* 0x0007e80000004800 */
[----:B------:R1:W4:Y:S01]  /*2c70*/  @P0 LDG.E.CONSTANT R147, [R84.64+0x93000] ;  /* 0x0930000454930981 */ /* 0x000322000c1e9900 */
[----:B0-----:R-:W-:Y:S02]  /*2c80*/  MOV R145, RZ ;  /* 0x000000ff00917202 */ /* 0x001fe40000000f00 */
[----:B---3--:R-:W-:Y:S01]  /*2c90*/  MOV R143, RZ ;  /* 0x000000ff008f7202 */ /* 0x008fe20000000f00 */
[----:B------:R0:W-:Y:S04]  /*2ca0*/  STS [R0.X4+0x6400], R141 ;  /* 0x0064008d00007388 */ /* 0x0001e80000004800 */
[----:B------:R1:W3:Y:S04]  /*2cb0*/  @P0 LDG.E.CONSTANT R145, [R84.64+0xc4000] ;  /* 0x0c40000454910981 */ /* 0x0002e8000c1e9900 */
[----:B------:R1:W3:Y:S01]  /*2cc0*/  @P0 LDG.E.CONSTANT R143, [R84.64+0xf5000] ;  /* 0x0f500004548f0981 */ /* 0x0002e2000c1e9900 */
[----:B0-----:R-:W-:-:S03]  /*2cd0*/  MOV R141, RZ ;  /* 0x000000ff008d7202 */ /* 0x001fc60000000f00 */
[----:B------:R0:W-:Y:S04]  /*2ce0*/  STS [R0.X4+0x6600], R139 ;  /* 0x0066008b00007388 */ /* 0x0001e80000004800 */
[----:B------:R1:W-:Y:S04]  /*2cf0*/  STS [R0.X4+0x6800], R87 ;  /* 0x0068005700007388 */ /* 0x0003e80000004800 */
[----:B------:R1:W3:Y:S01]  /*2d00*/  @P0 LDG.E.CONSTANT R141, [R84.64+0x126000] ;  /* 0x12600004548d0981 */ /* 0x0002e2000c1e9900 */
[----:B0-----:R-:W-:Y:S01]  /*2d10*/  MOV R139, RZ ;  /* 0x000000ff008b7202 */ /* 0x001fe20000000f00 */
[----:B-1----:R-:W-:Y:S01]  /*2d20*/  @!P2 IMAD.WIDE R86, R83, R46, c[0x0][0x160] ;  /* 0x000058005356a625 */ /* 0x002fe200078e022e */
[----:B------:R-:W-:-:S04]  /*2d30*/  @P5 IADD3 R83, R132, R49, RZ ;  /* 0x0000003184535210 */ /* 0x000fc80007ffe0ff */
[----:B------:R0:W3:Y:S01]  /*2d40*/  @P0 LDG.E.CONSTANT R139, [R84.64+0x157000] ;  /* 0x15700004548b0981 */ /* 0x0000e2000c1e9900 */
[----:B------:R-:W-:-:S03]  /*2d50*/  MOV R135, RZ ;  /* 0x000000ff00877202 */ /* 0x000fc60000000f00 */
[----:B------:R1:W-:Y:S01]  /*2d60*/  STS [R0.X4+0x6a00], R133 ;  /* 0x006a008500007388 */ /* 0x0003e20000004800 */
[----:B------:R-:W-:-:S03]  /*2d70*/  @P5 IMAD.WIDE R82, R83, R46, c[0x0][0x160] ;  /* 0x0000580053525625 */ /* 0x000fc600078e022e */
[----:B------:R1:W3:Y:S01]  /*2d80*/  @!P2 LDG.E.CONSTANT R137, [R86.64] ;  /* 0x000000045689a981 */ /* 0x0002e2000c1e9900 */
[----:B0-----:R-:W-:Y:S01]  /*2d90*/  @!P2 IMAD.IADD R85, R20, 0x1, R49 ;  /* 0x000000011455a824 */ /* 0x001fe200078e0231 */
[----:B------:R-:W-:Y:S02]  /*2da0*/  ISETP.GT.AND P0, PT, R0, 0x5f, PT ;  /* 0x0000005f0000780c */ /* 0x000fe40003f04270 */
[----:B------:R0:W3:Y:S01]  /*2db0*/  @P5 LDG.E.CONSTANT R135, [R82.64] ;  /* 0x0000000452875981 */ /* 0x0000e2000c1e9900 */
[----:B-1----:R-:W-:Y:S01]  /*2dc0*/  MOV R133, RZ ;  /* 0x000000ff00857202 */ /* 0x002fe20000000f00 */
[----:B------:R-:W-:Y:S01]  /*2dd0*/  @!P2 IMAD.WIDE R84, R85, R46, c[0x0][0x160] ;  /* 0x000058005554a625 */ /* 0x000fe200078e022e */
[----:B------:R-:W-:-:S04]  /*2de0*/  @P4 IADD3 R87, R148, R49, RZ ;  /* 0x0000003194574210 */ /* 0x000fc80007ffe0ff */
[----:B------:R1:W3:Y:S01]  /*2df0*/  @!P2 LDG.E.CONSTANT R133, [R84.64] ;  /* 0x000000045485a981 */ /* 0x0002e2000c1e9900 */
[----:B0-----:R-:W-:-:S03]  /*2e00*/  @!P2 IADD3 R83, R28, R49, RZ ;  /* 0x000000311c53a210 */ /* 0x001fc60007ffe0ff */
[----:B-----5:R0:W-:Y:S01]  /*2e10*/  STS [R0.X4+0x6e00], R131 ;  /* 0x006e008300007388 */ /* 0x0201e20000004800 */
[-C--:B------:R-:W-:Y:S01]  /*2e20*/  @P4 IMAD.WIDE R86, R87, R46.reuse, c[0x0][0x160] ;  /* 0x0000580057564625 */ /* 0x080fe200078e022e */
[----:B-1----:R-:W-:Y:S02]  /*2e30*/  @P3 IADD3 R85, R164, R49, RZ ;  /* 0x00000031a4553210 */ /* 0x002fe40007ffe0ff */
[----:B------:R1:W-:Y:S01]  /*2e40*/  STS [R0.X4+0x7000], R161 ;  /* 0x007000a100007388 */ /* 0x0003e20000004800 */
[-C--:B------:R-:W-:Y:S01]  /*2e50*/  @!P2 IMAD.WIDE R82, R83, R46.reuse, c[0x0][0x160] ;  /* 0x000058005352a625 */ /* 0x080fe200078e022e */
[----:B0-----:R-:W-:Y:S02]  /*2e60*/  MOV R131, RZ ;  /* 0x000000ff00837202 */ /* 0x001fe40000000f00 */
[----:B------:R0:W-:Y:S01]  /*2e70*/  STS [R0.X4+0x7200], R157 ;  /* 0x0072009d00007388 */ /* 0x0001e20000004800 */
[----:B------:R-:W-:-:S03]  /*2e80*/  @P3 IMAD.WIDE R84, R85, R46, c[0x0][0x160] ;  /* 0x0000580055543625 */ /* 0x000fc600078e022e */
[----:B------:R5:W3:Y:S01]  /*2e90*/  @P4 LDG.E.CONSTANT R131, [R86.64] ;  /* 0x0000000456834981 */ /* 0x000ae2000c1e9900 */
[----:B-1----:R-:W-:Y:S02]  /*2ea0*/  MOV R161, RZ ;  /* 0x000000ff00a17202 */ /* 0x002fe40000000f00 */
[----:B0-----:R-:W-:-:S04]  /*2eb0*/  MOV R157, RZ ;  /* 0x000000ff009d7202 */ /* 0x001fc80000000f00 */
[----:B------:R0:W3:Y:S01]  /*2ec0*/  @P3 LDG.E.CONSTANT R161, [R84.64] ;  /* 0x0000000454a13981 */ /* 0x0000e2000c1e9900 */
[----:B-----5:R-:W-:-:S03]  /*2ed0*/  @!P2 IADD3 R87, R36, R49, RZ ;  /* 0x000000312457a210 */ /* 0x020fc60007ffe0ff */
[----:B------:R1:W5:Y:S01]  /*2ee0*/  @!P2 LDG.E.CONSTANT R157, [R82.64] ;  /* 0x00000004529da981 */ /* 0x000362000c1e9900 */
[----:B0-----:R-:W-:-:S03]  /*2ef0*/  @!P0 IMAD R85, R0, 0x3, R49 ;  /* 0x0000000300558824 */ /* 0x001fc600078e0231 */
[----:B------:R0:W-:Y:S01]  /*2f00*/  STS [R0.X4+0x7400], R165 ;  /* 0x007400a500007388 */ /* 0x0001e20000004800 */
[----:B-1----:R-:W-:-:S03]  /*2f10*/  @P1 IADD3 R83, R44, R49, RZ ;  /* 0x000000312c531210 */ /* 0x002fc60007ffe0ff */
[----:B------:R1:W-:Y:S01]  /*2f20*/  STS [R0.X4+0x7600], R163 ;  /* 0x007600a300007388 */ /* 0x0003e20000004800 */
[----:B------:R-:W-:-:S04]  /*2f30*/  @!P0 IMAD.WIDE R84, R85, R46, c[0x0][0x168] ;  /* 0x00005a0055548625 */ /* 0x000fc800078e022e */
[-C--:B------:R-:W-:Y:S01]  /*2f40*/  @!P2 IMAD.WIDE R86, R87, R46.reuse, c[0x0][0x160] ;  /* 0x000058005756a625 */ /* 0x080fe200078e022e */
[----:B0-----:R-:W-:Y:S01]  /*2f50*/  MOV R165, RZ ;  /* 0x000000ff00a57202 */ /* 0x001fe20000000f00 */
[----:B------:R-:W5:Y:S02]  /*2f60*/  @!P0 LDG.E.CONSTANT R85, [R84.64] ;  /* 0x0000000454558981 */ /* 0x000f64000c1e9900 */
[----:B------:R-:W-:Y:S01]  /*2f70*/  @P1 IMAD.WIDE R82, R83, R46, c[0x0][0x160] ;  /* 0x0000580053521625 */ /* 0x000fe200078e022e */
[----:B-1----:R-:W-:-:S04]  /*2f80*/  MOV R163, RZ ;  /* 0x000000ff00a37202 */ /* 0x002fc80000000f00 */
[----:B------:R-:W5:Y:S04]  /*2f90*/  @P1 LDG.E.CONSTANT R165, [R82.64] ;  /* 0x0000000452a51981 */ /* 0x000f68000c1e9900 */
[----:B------:R-:W5:Y:S04]  /*2fa0*/  @!P2 LDG.E.CONSTANT R163, [R86.64] ;  /* 0x0000000456a3a981 */ /* 0x000f68000c1e9900 */
[----:B------:R-:W-:Y:S04]  /*2fb0*/  STS [R0.X4+0x7800], R159 ;  /* 0x0078009f00007388 */ /* 0x000fe80000004800 */
[----:B------:R-:W-:Y:S04]  /*2fc0*/  STS [R0.X4+0x7a00], R127 ;  /* 0x007a007f00007388 */ /* 0x000fe80000004800 */
[----:B------:R-:W-:Y:S04]  /*2fd0*/  STS [R0.X4+0x7c00], R129 ;  /* 0x007c008100007388 */ /* 0x000fe80000004800 */
[----:B------:R-:W-:Y:S04]  /*2fe0*/  STS [R0.X4], R155 ;  /* 0x0000009b00007388 */ /* 0x000fe80000004800 */
[----:B------:R-:W-:Y:S04]  /*2ff0*/  STS [R0.X4+0x200], R153 ;  /* 0x0002009900007388 */ /* 0x000fe80000004800 */
[----:B------:R-:W-:Y:S04]  /*3000*/  STS [R0.X4+0x1200], R151 ;  /* 0x0012009700007388 */ /* 0x000fe80000004800 */
[----:B--2---:R-:W-:Y:S04]  /*3010*/  STS [R0.X4+0x2400], R149 ;  /* 0x0024009500007388 */ /* 0x004fe80000004800 */
[----:B----4-:R-:W-:Y:S04]  /*3020*/  STS [R0.X4+0x3600], R147 ;  /* 0x0036009300007388 */ /* 0x010fe80000004800 */
[----:B---3--:R-:W-:Y:S04]  /*3030*/  STS [R0.X4+0x4800], R145 ;  /* 0x0048009100007388 */ /* 0x008fe80000004800 */
[----:B------:R-:W-:Y:S04]  /*3040*/  STS [R0.X4+0x5a00], R143 ;  /* 0x005a008f00007388 */ /* 0x000fe80000004800 */
[----:B------:R-:W-:Y:S04]  /*3050*/  STS [R0.X4+0x6c00], R141 ;  /* 0x006c008d00007388 */ /* 0x000fe80000004800 */
[----:B------:R-:W-:Y:S04]  /*3060*/  STS [R0.X4+0x7e00], R139 ;  /* 0x007e008b00007388 */ /* 0x000fe80000004800 */
[----:B------:R-:W-:Y:S04]  /*3070*/  STS [R0.X4+0x8000], R137 ;  /* 0x0080008900007388 */ /* 0x000fe80000004800 */
[----:B------:R-:W-:Y:S04]  /*3080*/  STS [R0.X4+0x8200], R135 ;  /* 0x0082008700007388 */ /* 0x000fe80000004800 */
[----:B------:R-:W-:Y:S04]  /*3090*/  STS [R0.X4+0x8400], R133 ;  /* 0x0084008500007388 */ /* 0x000fe80000004800 */
[----:B------:R-:W-:Y:S04]  /*30a0*/  STS [R0.X4+0x8600], R131 ;  /* 0x0086008300007388 */ /* 0x000fe80000004800 */
[----:B------:R-:W-:Y:S04]  /*30b0*/  STS [R0.X4+0x8a00], R161 ;  /* 0x008a00a100007388 */ /* 0x000fe80000004800 */
[----:B-----5:R-:W-:Y:S04]  /*30c0*/  STS [R0.X4+0x8800], R157 ;  /* 0x0088009d00007388 */ /* 0x020fe80000004800 */
[----:B------:R-:W-:Y:S04]  /*30d0*/  @!P0 STS [R0.X4+0x9000], R85 ;  /* 0x0090005500008388 */ /* 0x000fe80000004800 */
[----:B------:R-:W-:Y:S04]  /*30e0*/  STS [R0.X4+0x8e00], R165 ;  /* 0x008e00a500007388 */ /* 0x000fe80000004800 */
[----:B------:R-:W-:Y:S04]  /*30f0*/  STS [R0.X4+0x8c00], R163 ;  /* 0x008c00a300007388 */ /* 0x000fe80000004800 */
[----:B------:R-:W-:Y:S06]  /*3100*/  BAR.SYNC 0x0 ;  /* 0x0000000000007b1d */ /* 0x000fec0000000000 */
[----:B------:R-:W-:Y:S04]  /*3110*/  LDS R87, [R3] ;  /* 0x0000000003577984 */ /* 0x000fe80000000800 */
[----:B------:R-:W0:Y:S04]  /*3120*/  LDS R86, [R2.X4] ;  /* 0x0000000002567984 */ /* 0x000e280000004800 */
[----:B------:R-:W1:Y:S04]  /*3130*/  LDS R127, [R2.X4+0x20] ;  /* 0x00002000027f7984 */ /* 0x000e680000004800 */
[----:B------:R-:W2:Y:S04]  /*3140*/  LDS R129, [R2.X4+0x40] ;  /* 0x0000400002817984 */ /* 0x000ea80000004800 */
[----:B------:R-:W3:Y:S04]  /*3150*/  LDS R84, [R3+0x4] ;  /* 0x0000040003547984 */ /* 0x000ee80000000800 */
[----:B------:R-:W4:Y:S04]  /*3160*/  LDS R135, [R2.X4+0x60] ;  /* 0x0000600002877984 */ /* 0x000f280000004800 */
[----:B------:R-:W5:Y:S04]  /*3170*/  LDS R139, [R2.X4+0x80] ;  /* 0x00008000028b7984 */ /* 0x000f680000004800 */
[----:B------:R-:W5:Y:S04]  /*3180*/  LDS R83, [R3+0x8] ;  /* 0x0000080003537984 */ /* 0x000f680000000800 */
[----:B------:R-:W5:Y:S04]  /*3190*/  LDS R141, [R2.X4+0xa0] ;  /* 0x0000a000028d7984 */ /* 0x000f680000004800 */
[----:B------:R-:W5:Y:S04]  /*31a0*/  LDS R133, [R2.X4+0xc0] ;  /* 0x0000c00002857984 */ /* 0x000f680000004800 */
[----:B------:R-:W5:Y:S04]  /*31b0*/  LDS R82, [R2.X4+0x100] ;  /* 0x0001000002527984 */ /* 0x000f680000004800 */
[----:B------:R-:W5:Y:S01]  /*31c0*/  LDS R131, [R2.X4+0xe0] ;  /* 0x0000e00002837984 */ /* 0x000f620000004800 */
[----:B0-----:R-:W-:-:S02]  /*31d0*/  FFMA R85, R87, R86, R110 ;  /* 0x0000005657557223 */ /* 0x001fc4000000006e */
[C---:B-1----:R-:W-:Y:S01]  /*31e0*/  FFMA R127, R87.reuse, R127, R54 ;  /* 0x0000007f577f7223 */ /* 0x042fe20000000036 */
[----:B------:R-:W-:Y:S01]  /*31f0*/  LDS R86, [R2.X4+0x140] ;  /* 0x0001400002567984 */ /* 0x000fe20000004800 */
[----:B--2---:R-:W-:-:S03]  /*3200*/  FFMA R45, R87, R129, R45 ;  /* 0x00000081572d7223 */ /* 0x004fc6000000002d */
[----:B------:R-:W-:Y:S01]  /*3210*/  LDS R149, [R2.X4+0x4820] ;  /* 0x0048200002957984 */ /* 0x000fe20000004800 */
[----:B---3--:R-:W-:-:S03]  /*3220*/  FFMA R110, R129, R84, R85 ;  /* 0x00000054816e7223 */ /* 0x008fc60000000055 */
[----:B------:R-:W-:Y:S04]  /*3230*/  LDS R147, [R2.X4+0x4800] ;  /* 0x0048000002937984 */ /* 0x000fe80000004800 */
[----:B------:R-:W0:Y:S01]  /*3240*/  LDS R85, [R2.X4+0x120] ;  /* 0x0001200002557984 */ /* 0x000e220000004800 */
[----:B----4-:R-:W-:Y:S02]  /*3250*/  FFMA R54, R135, R84, R127 ;  /* 0x0000005487367223 */ /* 0x010fe4000000007f */
[C---:B------:R-:W-:Y:S01]  /*3260*/  FFMA R137, R87.reuse, R135, R52 ;  /* 0x0000008757897223 */ /* 0x040fe20000000034 */
[----:B------:R-:W1:Y:S01]  /*3270*/  LDS R127, [R2.X4+0x160] ;  /* 0x00016000027f7984 */ /* 0x000e620000004800 */
[----:B-----5:R-:W-:-:S03]  /*3280*/  FFMA R107, R87, R139, R107 ;  /* 0x0000008b576b7223 */ /* 0x020fc6000000006b */
[----:B------:R-:W2:Y:S01]  /*3290*/  LDS R129, [R2.X4+0x180] ;  /* 0x0001800002817984 */ /* 0x000ea20000004800 */
[CC--:B------:R-:W-:Y:S02]  /*32a0*/  FFMA R52, R139.reuse, R84.reuse, R45 ;  /* 0x000000548b347223 */ /* 0x0c0fe4000000002d */
[----:B------:R-:W-:Y:S01]  /*32b0*/  FFMA R110, R139, R83, R110 ;  /* 0x000000538b6e7223 */ /* 0x000fe2000000006e */
[----:B------:R-:W-:Y:S01]  /*32c0*/  LDS R145, [R2.X4+0x4860] ;  /* 0x0048600002917984 */ /* 0x000fe20000004800 */
[----:B------:R-:W-:Y:S02]  /*32d0*/  FFMA R115, R87, R141, R115 ;  /* 0x0000008d57737223 */ /* 0x000fe40000000073 */
[CC--:B------:R-:W-:Y:S01]  /*32e0*/  FFMA R135, R141.reuse, R84.reuse, R137 ;  /* 0x000000548d877223 */ /* 0x0c0fe20000000089 */
[----:B------:R-:W3:Y:S01]  /*32f0*/  LDS R139, [R2.X4+0x1c0] ;  /* 0x0001c000028b7984 */ /* 0x000ee20000004800 */
[----:B------:R-:W-:Y:S02]  /*3300*/  FFMA R54, R141, R83, R54 ;  /* 0x000000538d367223 */ /* 0x000fe40000000036 */
[----:B------:R-:W-:Y:S01]  /*3310*/  FFMA R141, R87, R133, R114 ;  /* 0x00000085578d7223 */ /* 0x000fe20000000072 */
[----:B------:R-:W-:Y:S01]  /*3320*/  LDS R137, [R2.X4+0x1a0] ;  /* 0x0001a00002897984 */ /* 0x000fe20000004800 */
[----:B------:R-:W-:-:S02]  /*3330*/  FFMA R107, R133, R84, R107 ;  /* 0x00000054856b7223 */ /* 0x000fc4000000006b */
[-C--:B------:R-:W-:Y:S01]  /*3340*/  FFMA R45, R133, R83.reuse, R52 ;  /* 0x00000053852d7223 */ /* 0x080fe20000000034 */
[----:B------:R-:W-:Y:S04]  /*3350*/  LDS R151, [R2.X4+0x4840] ;  /* 0x0048400002977984 */ /* 0x000fe80000004800 */
[----:B------:R-:W4:Y:S01]  /*3360*/  LDS R133, [R2.X4+0x200] ;  /* 0x0002000002857984 */ /* 0x000f220000004800 */
[----:B------:R-:W-:Y:S02]  /*3370*/  FFMA R143, R87, R82, R94 ;  /* 0x00000052578f7223 */ /* 0x000fe4000000005e */
[C---:B------:R-:W-:Y:S01]  /*3380*/  FFMA R141, R82.reuse, R84, R141 ;  /* 0x00000054528d7223 */ /* 0x040fe2000000008d */
[----:B------:R-:W-:Y:S01]  /*3390*/  LDS R155, [R2.X4+0x4ba0] ;  /* 0x004ba000029b7984 */ /* 0x000fe20000004800 */
[----:B------:R-:W-:-:S02]  /*33a0*/  FFMA R107, R82, R83, R107 ;  /* 0x00000053526b7223 */ /* 0x000fc4000000006b */
[----:B------:R-:W-:Y:S01]  /*33b0*/  FFMA R52, R131, R83, R135 ;  /* 0x0000005383347223 */ /* 0x000fe20000000087 */
[----:B------:R-:W5:Y:S04]  /*33c0*/  LDS R82, [R2.X4+0x240] ;  /* 0x0002400002527984 */ /* 0x000f680000004800 */
[----:B------:R-:W4:Y:S01]  /*33d0*/  LDS R135, [R2.X4+0x1e0] ;  /* 0x0001e00002877984 */ /* 0x000f220000004800 */
[----:B------:R-:W-:Y:S02]  /*33e0*/  FFMA R98, R87, R131, R98 ;  /* 0x0000008357627223 */ /* 0x000fe40000000062 */
[----:B------:R-:W-:Y:S01]  /*33f0*/  FFMA R114, R131, R84, R115 ;  /* 0x0000005483727223 */ /* 0x000fe20000000073 */
[----:B------:R-:W-:Y:S04]  /*3400*/  LDS R153, [R2.X4+0x4bc0] ;  /* 0x004bc00002997984 */ /* 0x000fe80000004800 */
[----:B------:R-:W5:Y:S01]  /*3410*/  LDS R131, [R2.X4+0x220] ;  /* 0x0002200002837984 */ /* 0x000f620000004800 */
[----:B0-----:R-:W-:-:S02]  /*3420*/  FFMA R115, R85, R83, R114 ;  /* 0x0000005355737223 */ /* 0x001fc40000000072 */
[----:B------:R-:W-:Y:S02]  /*3430*/  FFMA R90, R87, R85, R90 ;  /* 0x00000055575a7223 */ /* 0x000fe4000000005a */
[----:B------:R-:W-:Y:S02]  /*3440*/  FFMA R98, R85, R84, R98 ;  /* 0x0000005455627223 */ /* 0x000fe40000000062 */
[C---:B------:R-:W-:Y:S01]  /*3450*/  FFMA R106, R87.reuse, R86, R106 ;  /* 0x00000056576a7223 */ /* 0x040fe2000000006a */
[----:B------:R-:W-:Y:S01]  /*3460*/  LDS R85, [R2.X4+0x280] ;  /* 0x0002800002557984 */ /* 0x000fe20000004800 */
[C---:B------:R-:W-:Y:S02]  /*3470*/  FFMA R94, R86.reuse, R84, R143 ;  /* 0x00000054565e7223 */ /* 0x040fe4000000008f */
[----:B------:R-:W-:Y:S01]  /*3480*/  FFMA R114, R86, R83, R141 ;  /* 0x0000005356727223 */ /* 0x000fe2000000008d */
[----:B------:R-:W-:Y:S01]  /*3490*/  LDS R143, [R2.X4+0x340] ;  /* 0x00034000028f7984 */ /* 0x000fe20000004800 */
[----:B-1----:R-:W-:-:S03]  /*34a0*/  FFMA R103, R87, R127, R103 ;  /* 0x0000007f57677223 */ /* 0x002fc60000000067 */
[----:B------:R-:W0:Y:S01]  /*34b0*/  LDS R86, [R2.X4+0x260] ;  /* 0x0002600002567984 */ /* 0x000e220000004800 */
[CC--:B------:R-:W-:Y:S02]  /*34c0*/  FFMA R90, R127.reuse, R84.reuse, R90 ;  /* 0x000000547f5a7223 */ /* 0x0c0fe4000000005a */
[----:B------:R-:W-:Y:S01]  /*34d0*/  FFMA R98, R127, R83, R98 ;  /* 0x000000537f627223 */ /* 0x000fe20000000062 */
[----:B------:R-:W-:Y:S01]  /*34e0*/  LDS R141, [R2.X4+0x360] ;  /* 0x00036000028d7984 */ /* 0x000fe20000004800 */
[----:B--2---:R-:W-:Y:S02]  /*34f0*/  FFMA R102, R87, R129, R102 ;  /* 0x0000008157667223 */ /* 0x004fe40000000066 */
[CC--:B------:R-:W-:Y:S01]  /*3500*/  FFMA R106, R129.reuse, R84.reuse, R106 ;  /* 0x00000054816a7223 */ /* 0x0c0fe2000000006a */
[----:B------:R-:W1:Y:S01]  /*3510*/  LDS R127, [R2.X4+0x2a0] ;  /* 0x0002a000027f7984 */ /* 0x000e620000004800 */
[----:B------:R-:W-:Y:S02]  /*3520*/  FFMA R94, R129, R83, R94 ;  /* 0x00000053815e7223 */ /* 0x000fe4000000005e */
[----:B---3--:R-:W-:Y:S01]  /*3530*/  FFMA R71, R87, R139, R71 ;  /* 0x0000008b57477223 */ /* 0x008fe20000000047 */
[----:B------:R-:W2:Y:S01]  /*3540*/  LDS R129, [R2.X4+0x2c0] ;  /* 0x0002c00002817984 */ /* 0x000ea20000004800 */
[----:B------:R-:W-:-:S02]  /*3550*/  FFMA R102, R139, R84, R102 ;  /* 0x000000548b667223 */ /* 0x000fc40000000066 */
[----:B------:R-:W-:Y:S02]  /*3560*/  FFMA R106, R139, R83, R106 ;  /* 0x000000538b6a7223 */ /* 0x000fe4000000006a */
[-C--:B----4-:R-:W-:Y:S02]  /*3570*/  FFMA R139, R87, R133.reuse, R68 ;  /* 0x00000085578b7223 */ /* 0x090fe40000000044 */
[----:B------:R-:W-:Y:S02]  /*3580*/  FFMA R71, R84, R133, R71 ;  /* 0x0000008554477223 */ /* 0x000fe40000000047 */
[----:B------:R-:W-:Y:S02]  /*3590*/  FFMA R102, R133, R83, R102 ;  /* 0x0000005385667223 */ /* 0x000fe40000000066 */
[----:B------:R-:W-:Y:S01]  /*35a0*/  FFMA R99, R87, R137, R99 ;  /* 0x0000008957637223 */ /* 0x000fe20000000063 */
[----:B------:R-:W3:Y:S01]  /*35b0*/  LDS R133, [R2.X4+0x300] ;  /* 0x0003000002857984 */ /* 0x000ee20000004800 */
[----:B------:R-:W-:-:S02]  /*35c0*/  FFMA R103, R137, R84, R103 ;  /* 0x0000005489677223 */ /* 0x000fc40000000067 */
[----:B-----5:R-:W-:Y:S02]  /*35d0*/  FFMA R68, R84, R82, R139 ;  /* 0x0000005254447223 */ /* 0x020fe4000000008b */
[----:B------:R-:W-:Y:S01]  /*35e0*/  FFMA R50, R87, R135, R50 ;  /* 0x0000008757327223 */ /* 0x000fe20000000032 */
[----:B------:R-:W4:Y:S01]  /*35f0*/  LDS R139, [R2.X4+0x380] ;  /* 0x00038000028b7984 */ /* 0x000f220000004800 */
[C---:B------:R-:W-:Y:S02]  /*3600*/  FFMA R99, R135.reuse, R84, R99 ;  /* 0x0000005487637223 */ /* 0x040fe40000000063 */
[----:B------:R-:W-:Y:S02]  /*3610*/  FFMA R103, R135, R83, R103 ;  /* 0x0000005387677223 */ /* 0x000fe40000000067 */
[----:B------:R-:W5:Y:S01]  /*3620*/  LDS R135, [R2.X4+0x2e0] ;  /* 0x0002e00002877984 */ /* 0x000f620000004800 */
[-C--:B------:R-:W-:Y:S02]  /*3630*/  FFMA R95, R87, R82.reuse, R95 ;  /* 0x00000052575f7223 */ /* 0x080fe4000000005f */
[----:B------:R-:W-:-:S02]  /*3640*/  FFMA R71, R83, R82, R71 ;  /* 0x0000005253477223 */ /* 0x000fc40000000047 */
[----:B------:R-:W-:Y:S01]  /*3650*/  FFMA R90, R137, R83, R90 ;  /* 0x00000053895a7223 */ /* 0x000fe2000000005a */
[----:B------:R-:W4:Y:S01]  /*3660*/  LDS R82, [R2.X4+0x3c0] ;  /* 0x0003c00002527984 */ /* 0x000f220000004800 */
[-C--:B------:R-:W-:Y:S02]  /*3670*/  FFMA R81, R87, R131.reuse, R81 ;  /* 0x0000008357517223 */ /* 0x080fe40000000051 */
[----:B------:R-:W-:Y:S01]  /*3680*/  FFMA R50, R84, R131, R50 ;  /* 0x0000008354327223 */ /* 0x000fe20000000032 */
[----:B------:R-:W5:Y:S01]  /*3690*/  LDS R137, [R2.X4+0x320] ;  /* 0x0003200002897984 */ /* 0x000f620000004800 */
[----:B------:R-:W-:-:S03]  /*36a0*/  FFMA R99, R131, R83, R99 ;  /* 0x0000005383637223 */ /* 0x000fc60000000063 */
[----:B------:R-:W5:Y:S01]  /*36b0*/  LDS R131, [R2.X4+0x3a0] ;  /* 0x0003a00002837984 */ /* 0x000f620000004800 */
[CC--:B0-----:R-:W-:Y:S02]  /*36c0*/  FFMA R61, R87.reuse, R86.reuse, R61 ;  /* 0x00000056573d7223 */ /* 0x0c1fe4000000003d */
[C---:B------:R-:W-:Y:S02]  /*36d0*/  FFMA R81, R84.reuse, R86, R81 ;  /* 0x0000005654517223 */ /* 0x040fe40000000051 */
[-C--:B-1----:R-:W-:Y:S02]  /*36e0*/  FFMA R77, R87, R127.reuse, R77 ;  /* 0x0000007f574d7223 */ /* 0x082fe4000000004d */
[-C--:B------:R-:W-:Y:S02]  /*36f0*/  FFMA R61, R84, R127.reuse, R61 ;  /* 0x0000007f543d7223 */ /* 0x080fe4000000003d */
[----:B------:R-:W-:Y:S02]  /*3700*/  FFMA R81, R83, R127, R81 ;  /* 0x0000007f53517223 */ /* 0x000fe40000000051 */
[----:B------:R-:W0:Y:S01]  /*3710*/  LDS R127, [R2.X4+0x3e0] ;  /* 0x0003e000027f7984 */ /* 0x000e220000004800 */
[----:B--2---:R-:W-:-:S02]  /*3720*/  FFMA R76, R87, R129, R76 ;  /* 0x00000081574c7223 */ /* 0x004fc4000000004c */
[----:B------:R-:W-:Y:S02]  /*3730*/  FFMA R50, R83, R86, R50 ;  /* 0x0000005653327223 */ /* 0x000fe40000000032 */
[CC--:B------:R-:W-:Y:S02]  /*3740*/  FFMA R80, R87.reuse, R85.reuse, R80 ;  /* 0x0000005557507223 */ /* 0x0c0fe40000000050 */
[C---:B------:R-:W-:Y:S02]  /*3750*/  FFMA R86, R84.reuse, R85, R95 ;  /* 0x0000005554567223 */ /* 0x040fe4000000005f */
[-C--:B---3--:R-:W-:Y:S02]  /*3760*/  FFMA R72, R87, R133.reuse, R72 ;  /* 0x0000008557487223 */ /* 0x088fe40000000048 */
[C---:B------:R-:W-:Y:S02]  /*3770*/  FFMA R76, R84.reuse, R133, R76 ;  /* 0x00000085544c7223 */ /* 0x040fe4000000004c */
[----:B------:R-:W-:-:S02]  /*3780*/  FFMA R80, R84, R129, R80 ;  /* 0x0000008154507223 */ /* 0x000fc40000000050 */
[----:B------:R-:W-:Y:S02]  /*3790*/  FFMA R95, R83, R129, R86 ;  /* 0x00000081535f7223 */ /* 0x000fe40000000056 */
[-C--:B------:R-:W-:Y:S02]  /*37a0*/  FFMA R97, R87, R143.reuse, R97 ;  /* 0x0000008f57617223 */ /* 0x080fe40000000061 */
[-C--:B------:R-:W-:Y:S02]  /*37b0*/  FFMA R72, R84, R143.reuse, R72 ;  /* 0x0000008f54487223 */ /* 0x080fe40000000048 */
[----:B------:R-:W-:Y:S02]  /*37c0*/  FFMA R76, R83, R143, R76 ;  /* 0x0000008f534c7223 */ /* 0x000fe4000000004c */
[C---:B----4-:R-:W-:Y:S01]  /*37d0*/  FFMA R129, R87.reuse, R139, R64 ;  /* 0x0000008b57817223 */ /* 0x050fe20000000040 */
[----:B------:R-:W-:Y:S01]  /*37e0*/  LDS R143, [R2.X4+0x4880] ;  /* 0x00488000028f7984 */ /* 0x000fe20000004800 */
[----:B-----5:R-:W-:-:S02]  /*37f0*/  FFMA R73, R87, R135, R73 ;  /* 0x0000008757497223 */ /* 0x020fc40000000049 */
[C---:B------:R-:W-:Y:S01]  /*3800*/  FFMA R86, R84.reuse, R135, R77 ;  /* 0x0000008754567223 */ /* 0x040fe2000000004d */
[----:B------:R-:W1:Y:S01]  /*3810*/  LDS R64, [R3+0xc0] ;  /* 0x0000c00003407984 */ /* 0x000e620000000800 */
[C---:B------:R-:W-:Y:S02]  /*3820*/  FFMA R68, R83.reuse, R85, R68 ;  /* 0x0000005553447223 */ /* 0x040fe40000000044 */
[-C--:B------:R-:W-:Y:S02]  /*3830*/  FFMA R97, R84, R139.reuse, R97 ;  /* 0x0000008b54617223 */ /* 0x080fe40000000061 */
[----:B------:R-:W-:Y:S02]  /*3840*/  FFMA R72, R83, R139, R72 ;  /* 0x0000008b53487223 */ /* 0x000fe40000000048 */
[C---:B------:R-:W-:Y:S01]  /*3850*/  FFMA R85, R87.reuse, R82, R60 ;  /* 0x0000005257557223 */ /* 0x040fe2000000003c */
[----:B------:R-:W2:Y:S01]  /*3860*/  LDS R139, [R2.X4+0x48c0] ;  /* 0x0048c000028b7984 */ /* 0x000ea20000004800 */
[----:B------:R-:W-:-:S02]  /*3870*/  FFMA R69, R87, R137, R69 ;  /* 0x0000008957457223 */ /* 0x000fc40000000045 */
[CC--:B------:R-:W-:Y:S01]  /*3880*/  FFMA R73, R84.reuse, R137.reuse, R73 ;  /* 0x0000008954497223 */ /* 0x0c0fe20000000049 */
[----:B------:R-:W3:Y:S01]  /*3890*/  LDS R60, [R3+0xc4] ;  /* 0x0000c400033c7984 */ /* 0x000ee20000000800 */
[----:B------:R-:W-:Y:S02]  /*38a0*/  FFMA R77, R83, R137, R86 ;  /* 0x00000089534d7223 */ /* 0x000fe40000000056 */
[----:B------:R-:W-:Y:S01]  /*38b0*/  FFMA R86, R87, R131, R74 ;  /* 0x0000008357567223 */ /* 0x000fe2000000004a */
[----:B------:R-:W4:Y:S01]  /*38c0*/  LDS R137, [R2.X4+0x48e0] ;  /* 0x0048e00002897984 */ /* 0x000f220000004800 */
[C---:B------:R-:W-:Y:S02]  /*38d0*/  FFMA R61, R83.reuse, R135, R61 ;  /* 0x00000087533d7223 */ /* 0x040fe4000000003d */
[-C--:B------:R-:W-:Y:S01]  /*38e0*/  FFMA R74, R84, R82.reuse, R129 ;  /* 0x00000052544a7223 */ /* 0x080fe20000000081 */
[----:B------:R-:W5:Y:S01]  /*38f0*/  LDS R135, [R2.X4+0x4900] ;  /* 0x0049000002877984 */ /* 0x000f620000004800 */
[----:B------:R-:W-:-:S02]  /*3900*/  FFMA R97, R83, R82, R97 ;  /* 0x0000005253617223 */ /* 0x000fc40000000061 */
[----:B------:R-:W-:Y:S01]  /*3910*/  FFMA R80, R83, R133, R80 ;  /* 0x0000008553507223 */ /* 0x000fe20000000050 */
[----:B------:R-:W5:Y:S01]  /*3920*/  LDS R82, [R3+0xc8] ;  /* 0x0000c80003527984 */ /* 0x000f620000000800 */
[-C--:B------:R-:W-:Y:S02]  /*3930*/  FFMA R65, R87, R141.reuse, R65 ;  /* 0x0000008d57417223 */ /* 0x080fe40000000041 */
[-C--:B------:R-:W-:Y:S01]  /*3940*/  FFMA R69, R84, R141.reuse, R69 ;  /* 0x0000008d54457223 */ /* 0x080fe20000000045 */
[----:B------:R-:W5:Y:S01]  /*3950*/  LDS R133, [R2.X4+0x4920] ;  /* 0x0049200002857984 */ /* 0x000f620000004800 */
[----:B------:R-:W-:-:S03]  /*3960*/  FFMA R73, R83, R141, R73 ;  /* 0x0000008d53497223 */ /* 0x000fc60000000049 */
[----:B------:R-:W5:Y:S01]  /*3970*/  LDS R141, [R2.X4+0x48a0] ;  /* 0x0048a000028d7984 */ /* 0x000f620000004800 */
[----:B------:R-:W-:-:S03]  /*3980*/  FFMA R65, R84, R131, R65 ;  /* 0x0000008354417223 */ /* 0x000fc60000000041 */
[----:B------:R-:W5:Y:S01]  /*3990*/  LDS R129, [R2.X4+0x4960] ;  /* 0x0049600002817984 */ /* 0x000f620000004800 */
[----:B------:R-:W-:-:S03]  /*39a0*/  FFMA R69, R83, R131, R69 ;  /* 0x0000008353457223 */ /* 0x000fc60000000045 */
[----:B------:R-:W5:Y:S01]  /*39b0*/  LDS R131, [R2.X4+0x4940] ;  /* 0x0049400002837984 */ /* 0x000f620000004800 */
[----:B0-----:R-:W-:-:S03]  /*39c0*/  FFMA R125, R87, R127, R125 ;  /* 0x0000007f577d7223 */ /* 0x001fc6000000007d */
[----:B------:R-:W0:Y:S01]  /*39d0*/  LDS R87, [R2.X4+0x4980] ;  /* 0x0049800002577984 */ /* 0x000e220000004800 */
[C---:B-1----:R-:W-:Y:S02]  /*39e0*/  FFMA R47, R64.reuse, R143, R47 ;  /* 0x0000008f402f7223 */ /* 0x042fe4000000002f */
[C---:B--2---:R-:W-:Y:S02]  /*39f0*/  FFMA R112, R64.reuse, R139, R112 ;  /* 0x0000008b40707223 */ /* 0x044fe40000000070 */
[----:B---3--:R-:W-:Y:S02]  /*3a00*/  FFMA R47, R139, R60, R47 ;  /* 0x0000003c8b2f7223 */ /* 0x008fe4000000002f */
[C---:B----4-:R-:W-:Y:S02]  /*3a10*/  FFMA R109, R64.reuse, R137, R109 ;  /* 0x00000089406d7223 */ /* 0x050fe4000000006d */
[C---:B------:R-:W-:Y:S02]  /*3a20*/  FFMA R149, R64.reuse, R149, R56 ;  /* 0x0000009540957223 */ /* 0x040fe40000000038 */
[----:B-----5:R-:W-:-:S02]  /*3a30*/  FFMA R108, R64, R135, R108 ;  /* 0x00000087406c7223 */ /* 0x020fc4000000006c */
[C---:B------:R-:W-:Y:S02]  /*3a40*/  FFMA R112, R135.reuse, R60, R112 ;  /* 0x0000003c87707223 */ /* 0x040fe40000000070 */
[----:B------:R-:W-:Y:S02]  /*3a50*/  FFMA R47, R135, R82, R47 ;  /* 0x00000052872f7223 */ /* 0x000fe4000000002f */
[C---:B------:R-:W-:Y:S02]  /*3a60*/  FFMA R147, R64.reuse, R147, R101 ;  /* 0x0000009340937223 */ /* 0x040fe40000000065 */
[C---:B------:R-:W-:Y:S02]  /*3a70*/  FFMA R135, R64.reuse, R133, R105 ;  /* 0x0000008540877223 */ /* 0x040fe40000000069 */
[----:B------:R-:W-:Y:S01]  /*3a80*/  FFMA R109, R133, R60, R109 ;  /* 0x0000003c856d7223 */ /* 0x000fe2000000006d */
[----:B------:R-:W1:Y:S01]  /*3a90*/  LDS R105, [R2.X4+0x49a0] ;  /* 0x0049a00002697984 */ /* 0x000e620000004800 */
[----:B------:R-:W-:-:S02]  /*3aa0*/  FFMA R113, R64, R141, R113 ;  /* 0x0000008d40717223 */ /* 0x000fc40000000071 */
[C---:B------:R-:W-:Y:S02]  /*3ab0*/  FFMA R48, R64.reuse, R145, R48 ;  /* 0x0000009140307223 */ /* 0x040fe40000000030 */
[-C--:B------:R-:W-:Y:S02]  /*3ac0*/  FFMA R149, R145, R60.reuse, R149 ;  /* 0x0000003c91957223 */ /* 0x080fe40000000095 */
[C---:B------:R-:W-:Y:S02]  /*3ad0*/  FFMA R75, R64.reuse, R151, R75 ;  /* 0x00000097404b7223 */ /* 0x040fe4000000004b */
[-C--:B------:R-:W-:Y:S02]  /*3ae0*/  FFMA R147, R151, R60.reuse, R147 ;  /* 0x0000003c97937223 */ /* 0x080fe40000000093 */
[----:B------:R-:W-:Y:S01]  /*3af0*/  FFMA R113, R137, R60, R113 ;  /* 0x0000003c89717223 */ /* 0x000fe20000000071 */
[----:B------:R-:W-:Y:S01]  /*3b00*/  LDS R151, [R2.X4+0x4be0] ;  /* 0x004be00002977984 */ /* 0x000fe20000004800 */
[----:B------:R-:W-:-:S02]  /*3b10*/  FFMA R104, R64, R129, R104 ;  /* 0x0000008140687223 */ /* 0x000fc40000000068 */
[C---:B------:R-:W-:Y:S02]  /*3b20*/  FFMA R145, R129.reuse, R60, R135 ;  /* 0x0000003c81917223 */ /* 0x040fe40000000087 */
[----:B------:R-:W-:Y:S01]  /*3b30*/  FFMA R109, R129, R82, R109 ;  /* 0x00000052816d7223 */ /* 0x000fe2000000006d */
[----:B------:R-:W-:Y:S01]  /*3b40*/  LDS R135, [R2.X4+0x4aa0] ;  /* 0x004aa00002877984 */ /* 0x000fe20000004800 */
[----:B------:R-:W-:-:S03]  /*3b50*/  FFMA R86, R84, R127, R86 ;  /* 0x0000007f54567223 */ /* 0x000fc60000000056 */
[----:B------:R-:W2:Y:S01]  /*3b60*/  LDS R129, [R2.X4+0x4a20] ;  /* 0x004a200002817984 */ /* 0x000ea20000004800 */
[----:B------:R-:W-:Y:S02]  /*3b70*/  FFMA R65, R83, R127, R65 ;  /* 0x0000007f53417223 */ /* 0x000fe40000000041 */
[C---:B------:R-:W-:Y:S01]  /*3b80*/  FFMA R75, R143.reuse, R60, R75 ;  /* 0x0000003c8f4b7223 */ /* 0x040fe2000000004b */
[----:B------:R-:W3:Y:S01]  /*3b90*/  LDS R127, [R2.X4+0x49c0] ;  /* 0x0049c000027f7984 */ /* 0x000ee20000004800 */
[----:B------:R-:W-:Y:S02]  /*3ba0*/  FFMA R101, R143, R82, R147 ;  /* 0x000000528f657223 */ /* 0x000fe40000000093 */
[C---:B------:R-:W-:Y:S01]  /*3bb0*/  FFMA R48, R141.reuse, R60, R48 ;  /* 0x0000003c8d307223 */ /* 0x040fe20000000030 */
[----:B------:R-:W4:Y:S01]  /*3bc0*/  LDS R143, [R2.X4+0x4a40] ;  /* 0x004a4000028f7984 */ /* 0x000f220000004800 */
[-C--:B------:R-:W-:Y:S02]  /*3bd0*/  FFMA R56, R141, R82.reuse, R149 ;  /* 0x000000528d387223 */ /* 0x080fe40000000095 */
[----:B------:R-:W-:Y:S01]  /*3be0*/  FFMA R113, R133, R82, R113 ;  /* 0x0000005285717223 */ /* 0x000fe20000000071 */
[----:B------:R-:W5:Y:S01]  /*3bf0*/  LDS R141, [R2.X4+0x4a60] ;  /* 0x004a6000028d7984 */ /* 0x000f620000004800 */
[----:B------:R-:W-:-:S02]  /*3c00*/  FFMA R111, R64, R131, R111 ;  /* 0x00000083406f7223 */ /* 0x000fc4000000006f */
[C---:B------:R-:W-:Y:S01]  /*3c10*/  FFMA R108, R131.reuse, R60, R108 ;  /* 0x0000003c836c7223 */ /* 0x040fe2000000006c */
[----:B------:R-:W5:Y:S01]  /*3c20*/  LDS R133, [R2.X4+0x4a00] ;  /* 0x004a000002857984 */ /* 0x000f620000004800 */
[----:B------:R-:W-:-:S03]  /*3c30*/  FFMA R112, R131, R82, R112 ;  /* 0x0000005283707223 */ /* 0x000fc60000000070 */
[----:B------:R-:W5:Y:S01]  /*3c40*/  LDS R131, [R2.X4+0x49e0] ;  /* 0x0049e00002837984 */ /* 0x000f620000004800 */
[----:B------:R-:W-:-:S03]  /*3c50*/  FFMA R75, R139, R82, R75 ;  /* 0x000000528b4b7223 */ /* 0x000fc6000000004b */
[----:B------:R-:W5:Y:S01]  /*3c60*/  LDS R139, [R2.X4+0x4a80] ;  /* 0x004a8000028b7984 */ /* 0x000f620000004800 */
[----:B------:R-:W-:-:S03]  /*3c70*/  FFMA R48, R137, R82, R48 ;  /* 0x0000005289307223 */ /* 0x000fc60000000030 */
[----:B------:R-:W5:Y:S01]  /*3c80*/  LDS R137, [R2.X4+0x4ac0] ;  /* 0x004ac00002897984 */ /* 0x000f620000004800 */
[----:B0-----:R-:W-:Y:S02]  /*3c90*/  FFMA R100, R64, R87, R100 ;  /* 0x0000005740647223 */ /* 0x001fe40000000064 */
[C---:B------:R-:W-:Y:S01]  /*3ca0*/  FFMA R111, R87.reuse, R60, R111 ;  /* 0x0000003c576f7223 */ /* 0x040fe2000000006f */
[----:B------:R-:W-:Y:S01]  /*3cb0*/  LDS R147, [R2.X4+0x4b60] ;  /* 0x004b600002937984 */ /* 0x000fe20000004800 */
[----:B------:R-:W-:-:S03]  /*3cc0*/  FFMA R108, R87, R82, R108 ;  /* 0x00000052576c7223 */ /* 0x000fc6000000006c */
[----:B------:R-:W0:Y:S01]  /*3cd0*/  LDS R87, [R2.X4+0x4ae0] ;  /* 0x004ae00002577984 */ /* 0x000e220000004800 */
[C---:B-1----:R-:W-:Y:S02]  /*3ce0*/  FFMA R51, R64.reuse, R105, R51 ;  /* 0x0000006940337223 */ /* 0x042fe40000000033 */
[C---:B--2---:R-:W-:Y:S01]  /*3cf0*/  FFMA R89, R64.reuse, R129, R89 ;  /* 0x0000008140597223 */ /* 0x044fe20000000059 */
[----:B------:R-:W-:Y:S01]  /*3d00*/  LDS R149, [R2.X4+0x400] ;  /* 0x0004000002957984 */ /* 0x000fe20000004800 */
[C---:B---3--:R-:W-:Y:S02]  /*3d10*/  FFMA R96, R64.reuse, R127, R96 ;  /* 0x0000007f40607223 */ /* 0x048fe40000000060 */
[----:B------:R-:W-:Y:S02]  /*3d20*/  FFMA R100, R127, R60, R100 ;  /* 0x0000003c7f647223 */ /* 0x000fe40000000064 */
[C---:B----4-:R-:W-:Y:S02]  /*3d30*/  FFMA R88, R64.reuse, R143, R88 ;  /* 0x0000008f40587223 */ /* 0x050fe40000000058 */
[----:B-----5:R-:W-:-:S02]  /*3d40*/  FFMA R79, R64, R141, R79 ;  /* 0x0000008d404f7223 */ /* 0x020fc4000000004f */
[----:B------:R-:W-:Y:S02]  /*3d50*/  FFMA R89, R60, R141, R89 ;  /* 0x0000008d3c597223 */ /* 0x000fe40000000059 */
[C---:B------:R-:W-:Y:S02]  /*3d60*/  FFMA R92, R64.reuse, R133, R92 ;  /* 0x00000085405c7223 */ /* 0x040fe4000000005c */
[----:B------:R-:W-:Y:S02]  /*3d70*/  FFMA R93, R64, R131, R93 ;  /* 0x00000083405d7223 */ /* 0x000fe4000000005d */
[-C--:B------:R-:W-:Y:S02]  /*3d80*/  FFMA R51, R131, R60.reuse, R51 ;  /* 0x0000003c83337223 */ /* 0x080fe40000000033 */
[C---:B------:R-:W-:Y:S02]  /*3d90*/  FFMA R104, R105.reuse, R60, R104 ;  /* 0x0000003c69687223 */ /* 0x040fe40000000068 */
[----:B------:R-:W-:-:S02]  /*3da0*/  FFMA R105, R105, R82, R145 ;  /* 0x0000005269697223 */ /* 0x000fc40000000091 */
[C---:B------:R-:W-:Y:S01]  /*3db0*/  FFMA R96, R60.reuse, R133, R96 ;  /* 0x000000853c607223 */ /* 0x040fe20000000060 */
[----:B------:R-:W-:Y:S01]  /*3dc0*/  LDS R145, [R2.X4+0x4b80] ;  /* 0x004b800002917984 */ /* 0x000fe20000004800 */
[-C--:B------:R-:W-:Y:S02]  /*3dd0*/  FFMA R100, R133, R82.reuse, R100 ;  /* 0x0000005285647223 */ /* 0x080fe40000000064 */
[C---:B------:R-:W-:Y:S01]  /*3de0*/  FFMA R93, R60.reuse, R129, R93 ;  /* 0x000000813c5d7223 */ /* 0x040fe2000000005d */
[----:B------:R-:W1:Y:S01]  /*3df0*/  LDS R133, [R2.X4+0x4b00] ;  /* 0x004b000002857984 */ /* 0x000e620000004800 */
[----:B------:R-:W-:Y:S02]  /*3e00*/  FFMA R51, R129, R82, R51 ;  /* 0x0000005281337223 */ /* 0x000fe40000000033 */
[----:B------:R-:W-:Y:S01]  /*3e10*/  FFMA R92, R60, R143, R92 ;  /* 0x0000008f3c5c7223 */ /* 0x000fe2000000005c */
[----:B------:R-:W2:Y:S01]  /*3e20*/  LDS R129, [R2.X4+0x4b20] ;  /* 0x004b200002817984 */ /* 0x000ea20000004800 */
[----:B------:R-:W-:-:S02]  /*3e30*/  FFMA R78, R64, R139, R78 ;  /* 0x0000008b404e7223 */ /* 0x000fc4000000004e */
[----:B------:R-:W-:Y:S02]  /*3e40*/  FFMA R88, R60, R139, R88 ;  /* 0x0000008b3c587223 */ /* 0x000fe40000000058 */
[-C--:B------:R-:W-:Y:S02]  /*3e50*/  FFMA R91, R64, R135.reuse, R91 ;  /* 0x00000087405b7223 */ /* 0x080fe4000000005b */
[-C--:B------:R-:W-:Y:S02]  /*3e60*/  FFMA R79, R60, R135.reuse, R79 ;  /* 0x000000873c4f7223 */ /* 0x080fe4000000004f */
[C---:B------:R-:W-:Y:S02]  /*3e70*/  FFMA R89, R82.reuse, R135, R89 ;  /* 0x0000008752597223 */ /* 0x040fe40000000059 */
[----:B------:R-:W3:Y:S01]  /*3e80*/  LDS R135, [R2.X4+0x4b40] ;  /* 0x004b400002877984 */ /* 0x000ee20000004800 */
[C---:B------:R-:W-:Y:S02]  /*3e90*/  FFMA R96, R82.reuse, R143, R96 ;  /* 0x0000008f52607223 */ /* 0x040fe40000000060 */
[----:B------:R-:W-:Y:S01]  /*3ea0*/  FFMA R92, R82, R139, R92 ;  /* 0x0000008b525c7223 */ /* 0x000fe2000000005c */
[----:B------:R-:W4:Y:S01]  /*3eb0*/  LDS R143, [R2.X4+0x420] ;  /* 0x00042000028f7984 */ /* 0x000f220000004800 */
[----:B------:R-:W-:-:S02]  /*3ec0*/  FFMA R70, R64, R137, R70 ;  /* 0x0000008940467223 */ /* 0x000fc40000000046 */
[-C--:B------:R-:W-:Y:S01]  /*3ed0*/  FFMA R78, R60, R137.reuse, R78 ;  /* 0x000000893c4e7223 */ /* 0x080fe2000000004e */
[----:B------:R-:W-:Y:S01]  /*3ee0*/  LDS R139, [R2.X4+0x4c20] ;  /* 0x004c2000028b7984 */ /* 0x000fe20000004800 */
[----:B------:R-:W-:-:S03]  /*3ef0*/  FFMA R88, R82, R137, R88 ;  /* 0x0000008952587223 */ /* 0x000fc60000000058 */
[----:B------:R-:W5:Y:S01]  /*3f00*/  LDS R137, [R2.X4+0x4c00] ;  /* 0x004c000002897984 */ /* 0x000f620000004800 */
[-C--:B------:R-:W-:Y:S02]  /*3f10*/  FFMA R111, R127, R82.reuse, R111 ;  /* 0x000000527f6f7223 */ /* 0x080fe4000000006f */
[----:B------:R-:W-:Y:S01]  /*3f20*/  FFMA R104, R131, R82, R104 ;  /* 0x0000005283687223 */ /* 0x000fe20000000068 */
[----:B------:R-:W-:Y:S01]  /*3f30*/  LDS R127, [R2.X4+0x4c60] ;  /* 0x004c6000027f7984 */ /* 0x000fe20000004800 */
[----:B------:R-:W-:Y:S02]  /*3f40*/  FFMA R93, R82, R141, R93 ;  /* 0x0000008d525d7223 */ /* 0x000fe4000000005d */
[-C--:B0-----:R-:W-:Y:S01]  /*3f50*/  FFMA R57, R64, R87.reuse, R57 ;  /* 0x0000005740397223 */ /* 0x081fe20000000039 */
[----:B------:R-:W0:Y:S01]  /*3f60*/  LDS R141, [R2.X4+0x440] ;  /* 0x00044000028d7984 */ /* 0x000e220000004800 */
[-C--:B------:R-:W-:Y:S02]  /*3f70*/  FFMA R91, R60, R87.reuse, R91 ;  /* 0x000000573c5b7223 */ /* 0x080fe4000000005b */
[----:B------:R-:W-:Y:S01]  /*3f80*/  FFMA R79, R82, R87, R79 ;  /* 0x00000057524f7223 */ /* 0x000fe2000000004f */
[----:B------:R-:W0:Y:S04]  /*3f90*/  LDS R131, [R2.X4+0x460] ;  /* 0x0004600002837984 */ /* 0x000e280000004800 */
[----:B------:R-:W0:Y:S01]  /*3fa0*/  LDS R87, [R2.X4+0x4c40] ;  /* 0x004c400002577984 */ /* 0x000e220000004800 */
[----:B------:R-:W-:-:S04]  /*3fb0*/  IADD3 R49, R49, 0x1, RZ ;  /* 0x0000000131317810 */ /* 0x000fc80007ffe0ff */
[----:B------:R-:W-:Y:S01]  /*3fc0*/  ISETP.NE.AND P0, PT, R49, 0x3, PT ;  /* 0x000000033100780c */ /* 0x000fe20003f05270 */
[C---:B-1----:R-:W-:Y:S02]  /*3fd0*/  FFMA R53, R64.reuse, R133, R53 ;  /* 0x0000008540357223 */ /* 0x042fe40000000035 */
[C---:B--2---:R-:W-:Y:S02]  /*3fe0*/  FFMA R67, R64.reuse, R129, R67 ;  /* 0x0000008140437223 */ /* 0x044fe40000000043 */
[C---:B------:R-:W-:Y:S02]  /*3ff0*/  FFMA R63, R64.reuse, R147, R63 ;  /* 0x00000093403f7223 */ /* 0x040fe4000000003f */
[C---:B---3--:R-:W-:Y:S02]  /*4000*/  FFMA R66, R64.reuse, R135, R66 ;  /* 0x0000008740427223 */ /* 0x048fe40000000042 */
[C---:B------:R-:W-:Y:S02]  /*4010*/  FFMA R62, R64.reuse, R145, R62 ;  /* 0x00000091403e7223 */ /* 0x040fe4000000003e */
[----:B------:R-:W-:-:S02]  /*4020*/  FFMA R59, R64, R155, R59 ;  /* 0x0000009b403b7223 */ /* 0x000fc4000000003b */
[C---:B------:R-:W-:Y:S02]  /*4030*/  FFMA R58, R64.reuse, R153, R58 ;  /* 0x00000099403a7223 */ /* 0x040fe4000000003a */
[----:B------:R-:W-:Y:S02]  /*4040*/  FFMA R55, R64, R151, R55 ;  /* 0x0000009740377223 */ /* 0x000fe40000000037 */
[----:B------:R-:W-:Y:S02]  /*4050*/  FFMA R85, R84, R149, R85 ;  /* 0x0000009554557223 */ /* 0x000fe40000000055 */
[C---:B------:R-:W-:Y:S02]  /*4060*/  FFMA R70, R60.reuse, R133, R70 ;  /* 0x000000853c467223 */ /* 0x040fe40000000046 */
[C---:B------:R-:W-:Y:S02]  /*4070*/  FFMA R57, R60.reuse, R129, R57 ;  /* 0x000000813c397223 */ /* 0x040fe40000000039 */
[----:B------:R-:W-:-:S02]  /*4080*/  FFMA R53, R60, R135, R53 ;  /* 0x000000873c357223 */ /* 0x000fc40000000035 */
[C---:B------:R-:W-:Y:S02]  /*4090*/  FFMA R67, R60.reuse, R147, R67 ;  /* 0x000000933c437223 */ /* 0x040fe40000000043 */
[C---:B------:R-:W-:Y:S02]  /*40a0*/  FFMA R66, R60.reuse, R145, R66 ;  /* 0x000000913c427223 */ /* 0x040fe40000000042 */
[C---:B------:R-:W-:Y:S02]  /*40b0*/  FFMA R63, R60.reuse, R155, R63 ;  /* 0x0000009b3c3f7223 */ /* 0x040fe4000000003f */
[C---:B------:R-:W-:Y:S02]  /*40c0*/  FFMA R62, R60.reuse, R153, R62 ;  /* 0x000000993c3e7223 */ /* 0x040fe4000000003e */
[----:B------:R-:W-:Y:S02]  /*40d0*/  FFMA R59, R60, R151, R59 ;  /* 0x000000973c3b7223 */ /* 0x000fe4000000003b */
[----:B----4-:R-:W-:-:S02]  /*40e0*/  FFMA R84, R84, R143, R125 ;  /* 0x0000008f54547223 */ /* 0x010fc4000000007d */
[C---:B-----5:R-:W-:Y:S02]  /*40f0*/  FFMA R58, R60.reuse, R137, R58 ;  /* 0x000000893c3a7223 */ /* 0x060fe4000000003a */
        /* <DEDUP_REMOVED lines=10> */
[----:B------:R-:W-:-:S02]  /*41a0*/  FFMA R74, R83, R143, R86 ;  /* 0x0000008f534a7223 */ /* 0x000fc40000000056 */
[C---:B------:R-:W-:Y:S02]  /*41b0*/  FFMA R62, R82.reuse, R137, R62 ;  /* 0x00000089523e7223 */ /* 0x040fe4000000003e */
[C---:B------:R-:W-:Y:S02]  /*41c0*/  FFMA R59, R82.reuse, R139, R59 ;  /* 0x0000008b523b7223 */ /* 0x040fe4000000003b */
[C---:B0-----:R-:W-:Y:S02]  /*41d0*/  FFMA R60, R83.reuse, R141, R85 ;  /* 0x0000008d533c7223 */ /* 0x041fe40000000055 */
[----:B------:R-:W-:Y:S02]  /*41e0*/  FFMA R125, R83, R131, R84 ;  /* 0x00000083537d7223 */ /* 0x000fe40000000054 */
[C---:B------:R-:W-:Y:S02]  /*41f0*/  FFMA R58, R82.reuse, R87, R58 ;  /* 0x00000057523a7223 */ /* 0x040fe4000000003a */
[----:B------:R-:W-:Y:S01]  /*4200*/  FFMA R55, R82, R127, R55 ;  /* 0x0000007f52377223 */ /* 0x000fe20000000037 */
[----:B------:R-:W-:Y:S01]  /*4210*/  @!P0 CALL.REL.NOINC `(.L_x_0) ;  /* 0x0000001000008944 */ /* 0x000fe20003c00000 */
[----:B------:R-:W-:Y:S05]  /*4220*/  BRA `(.L_x_1) ;  /* 0xffffd84000007947 */ /* 0x000fea000383ffff */
.L_x_0:
[----:B------:R-:W0:Y:S01]  /*4230*/  S2R R3, SR_CTAID.X ;  /* 0x0000000000037919 */ /* 0x000e220000002500 */
[----:B------:R-:W-:Y:S01]  /*4240*/  HFMA2.MMA R2, -RZ, RZ, 0, 0 ;  /* 0x00000000ff027435 */ /* 0x000fe200000001ff */
[----:B------:R-:W-:-:S02]  /*4250*/  FMNMX R9, RZ, R56, !PT ;  /* 0x00000038ff097209 */ /* 0x000fc40007800000 */
[----:B------:R-:W-:Y:S02]  /*4260*/  FMNMX R11, RZ, R52, !PT ;  /* 0x00000034ff0b7209 */ /* 0x000fe40007800000 */
[----:B------:R-:W-:Y:S02]  /*4270*/  FMNMX R13, RZ, R48, !PT ;  /* 0x00000030ff0d7209 */ /* 0x000fe40007800000 */
[----:B------:R-:W-:Y:S02]  /*4280*/  FMNMX R15, RZ, R108, !PT ;  /* 0x0000006cff0f7209 */ /* 0x000fe40007800000 */
[----:B------:R-:W-:Y:S02]  /*4290*/  FMNMX R101, RZ, R101, !PT ;  /* 0x00000065ff657209 */ /* 0x000fe40007800000 */
[----:B------:R-:W-:Y:S02]  /*42a0*/  FMNMX R45, RZ, R45, !PT ;  /* 0x0000002dff2d7209 */ /* 0x000fe40007800000 */
[----:B------:R-:W-:-:S02]  /*42b0*/  FMNMX R75, RZ, R75, !PT ;  /* 0x0000004bff4b7209 */ /* 0x000fc40007800000 */
[----:B------:R-:W-:Y:S02]  /*42c0*/  FMNMX R107, RZ, R107, !PT ;  /* 0x0000006bff6b7209 */ /* 0x000fe40007800000 */
[----:B------:R-:W-:Y:S02]  /*42d0*/  FMNMX R115, RZ, R115, !PT ;  /* 0x00000073ff737209 */ /* 0x000fe40007800000 */
[----:B------:R-:W-:Y:S02]  /*42e0*/  FMNMX R47, RZ, R47, !PT ;  /* 0x0000002fff2f7209 */ /* 0x000fe40007800000 */
[----:B------:R-:W-:Y:S01]  /*42f0*/  FMNMX R113, RZ, R113, !PT ;  /* 0x00000071ff717209 */ /* 0x000fe20007800000 */
[----:B0-----:R-:W-:Y:S01]  /*4300*/  IMAD.HI R3, R3, -0x6db6db6d, R2 ;  /* 0x9249249303037827 */ /* 0x001fe200078e0202 */
[----:B------:R-:W-:Y:S02]  /*4310*/  LOP3.LUT R2, R0, 0x7, RZ, 0xc0, !PT ;  /* 0x0000000700027812 */ /* 0x000fe400078ec0ff */
[----:B------:R-:W-:-:S02]  /*4320*/  FMNMX R109, RZ, R109, !PT ;  /* 0x0000006dff6d7209 */ /* 0x000fc40007800000 */
[----:B------:R-:W-:Y:S02]  /*4330*/  SHF.R.U32.HI R4, RZ, 0x1f, R3 ;  /* 0x0000001fff047819 */ /* 0x000fe40000011603 */
[----:B------:R-:W-:Y:S02]  /*4340*/  FMNMX R105, RZ, R105, !PT ;  /* 0x00000069ff697209 */ /* 0x000fe40007800000 */
[----:B------:R-:W-:Y:S02]  /*4350*/  LEA.HI.SX32 R7, R3, R4, 0x1e ;  /* 0x0000000403077211 */ /* 0x000fe400078ff2ff */
[----:B------:R-:W-:Y:S02]  /*4360*/  SHF.R.S32.HI R3, RZ, 0x3, R0 ;  /* 0x00000003ff037819 */ /* 0x000fe40000011400 */
[----:B------:R-:W-:Y:S01]  /*4370*/  FMNMX R103, RZ, R103, !PT ;  /* 0x00000067ff677209 */ /* 0x000fe20007800000 */
[----:B------:R-:W-:Y:S01]  /*4380*/  IMAD R0, R7, 0x700, R2 ;  /* 0x0000070007007824 */ /* 0x000fe200078e0202 */
[----:B------:R-:W-:-:S02]  /*4390*/  FMNMX R7, RZ, R54, !PT ;  /* 0x00000036ff077209 */ /* 0x000fc40007800000 */
[----:B------:R-:W-:Y:S01]  /*43a0*/  FMNMX R111, RZ, R111, !PT ;  /* 0x0000006fff6f7209 */ /* 0x000fe20007800000 */
[----:B------:R-:W-:Y:S01]  /*43b0*/  IMAD R0, R3, 0x3100, R0 ;  /* 0x0000310003007824 */ /* 0x000fe200078e0200 */
[----:B------:R-:W-:Y:S02]  /*43c0*/  FMNMX R99, RZ, R99, !PT ;  /* 0x00000063ff637209 */ /* 0x000fe40007800000 */
[----:B------:R-:W-:Y:S02]  /*43d0*/  FMNMX R51, RZ, R51, !PT ;  /* 0x00000033ff337209 */ /* 0x000fe40007800000 */
[----:B------:R-:W-:Y:S02]  /*43e0*/  LEA R3, R5, R0, 0x4 ;  /* 0x0000000005037211 */ /* 0x000fe400078e20ff */
[----:B------:R-:W-:Y:S02]  /*43f0*/  FMNMX R5, RZ, R110, !PT ;  /* 0x0000006eff057209 */ /* 0x000fe40007800000 */
[----:B------:R-:W-:Y:S01]  /*4400*/  FMNMX R71, RZ, R71, !PT ;  /* 0x00000047ff477209 */ /* 0x000fe20007800000 */
[----:B------:R-:W-:Y:S01]  /*4410*/  IMAD.WIDE R2, R3, R46, c[0x0][0x170] ;  /* 0x00005c0003027625 */ /* 0x000fe200078e022e */
[----:B------:R-:W-:-:S02]  /*4420*/  FMNMX R93, RZ, R93, !PT ;  /* 0x0000005dff5d7209 */ /* 0x000fc40007800000 */
[----:B------:R-:W-:Y:S02]  /*4430*/  FMNMX R81, RZ, R81, !PT ;  /* 0x00000051ff517209 */ /* 0x000fe40007800000 */
[----:B------:R0:W-:Y:S01]  /*4440*/  STG.E [R2.64], R5 ;  /* 0x0000000502007986 */ /* 0x0001e2000c101904 */
[----:B------:R-:W-:Y:S02]  /*4450*/  FMNMX R89, RZ, R89, !PT ;  /* 0x00000059ff597209 */ /* 0x000fe40007800000 */
[----:B------:R-:W-:Y:S01]  /*4460*/  FMNMX R95, RZ, R95, !PT ;  /* 0x0000005fff5f7209 */ /* 0x000fe20007800000 */
[----:B------:R1:W-:Y:S01]  /*4470*/  STG.E [R2.64+0x20], R7 ;  /* 0x0000200702007986 */ /* 0x0003e2000c101904 */
[----:B------:R-:W-:Y:S02]  /*4480*/  FMNMX R61, RZ, R61, !PT ;  /* 0x0000003dff3d7209 */ /* 0x000fe40007800000 */
[----:B------:R-:W-:Y:S01]  /*4490*/  FMNMX R79, RZ, R79, !PT ;  /* 0x0000004fff4f7209 */ /* 0x000fe20007800000 */
[----:B------:R2:W-:Y:S01]  /*44a0*/  STG.E [R2.64+0xc4020], R9 ;  /* 0x0c40200902007986 */ /* 0x0005e2000c101904 */
[----:B------:R-:W-:-:S02]  /*44b0*/  FMNMX R77, RZ, R77, !PT ;  /* 0x0000004dff4d7209 */ /* 0x000fc40007800000 */
[----:B------:R-:W-:Y:S01]  /*44c0*/  FMNMX R91, RZ, R91, !PT ;  /* 0x0000005bff5b7209 */ /* 0x000fe20007800000 */
[----:B------:R3:W-:Y:S01]  /*44d0*/  STG.E [R2.64+0x1e0], R11 ;  /* 0x0001e00b02007986 */ /* 0x0007e2000c101904 */
[----:B0-----:R-:W-:Y:S02]  /*44e0*/  FMNMX R5, RZ, R114, !PT ;  /* 0x00000072ff057209 */ /* 0x001fe40007800000 */
[----:B------:R-:W-:Y:S01]  /*44f0*/  FMNMX R73, RZ, R73, !PT ;  /* 0x00000049ff497209 */ /* 0x000fe20007800000 */
[----:B------:R0:W-:Y:S01]  /*4500*/  STG.E [R2.64+0xc41e0], R13 ;  /* 0x0c41e00d02007986 */ /* 0x0001e2000c101904 */
[----:B-1----:R-:W-:Y:S02]  /*4510*/  FMNMX R7, RZ, R98, !PT ;  /* 0x00000062ff077209 */ /* 0x002fe40007800000 */
[----:B------:R-:W-:Y:S01]  /*4520*/  FMNMX R57, RZ, R57, !PT ;  /* 0x00000039ff397209 */ /* 0x000fe20007800000 */
[----:B------:R1:W-:Y:S01]  /*4530*/  STG.E [R2.64+0x540], R5 ;  /* 0x0005400502007986 */ /* 0x0003e2000c101904 */
[----:B--2---:R-:W-:-:S02]  /*4540*/  FMNMX R9, RZ, R112, !PT ;  /* 0x00000070ff097209 */ /* 0x004fc40007800000 */
[----:B------:R-:W-:Y:S01]  /*4550*/  FMNMX R69, RZ, R69, !PT ;  /* 0x00000045ff457209 */ /* 0x000fe20007800000 */
[----:B------:R2:W-:Y:S01]  /*4560*/  STG.E [R2.64+0x560], R7 ;  /* 0x0005600702007986 */ /* 0x0005e2000c101904 */
[----:B---3--:R-:W-:Y:S02]  /*4570*/  FMNMX R11, RZ, R94, !PT ;  /* 0x0000005eff0b7209 */ /* 0x008fe40007800000 */
[----:B------:R-:W-:Y:S01]  /*4580*/  FMNMX R53, RZ, R53, !PT ;  /* 0x00000035ff357209 */ /* 0x000fe20007800000 */
[----:B------:R3:W-:Y:S01]  /*4590*/  STG.E [R2.64+0xc4540], R9 ;  /* 0x0c45400902007986 */ /* 0x0007e2000c101904 */
[----:B0-----:R-:W-:Y:S02]  /*45a0*/  FMNMX R13, RZ, R90, !PT ;  /* 0x0000005aff0d7209 */ /* 0x001fe40007800000 */
[----:B------:R-:W-:Y:S01]  /*45b0*/  FMNMX R67, RZ, R67, !PT ;  /* 0x00000043ff437209 */ /* 0x000fe20007800000 */
[----:B------:R0:W-:Y:S01]  /*45c0*/  STG.E [R2.64+0x700], R11 ;  /* 0x0007000b02007986 */ /* 0x0001e2000c101904 */
[----:B-1----:R-:W-:-:S02]  /*45d0*/  FMNMX R5, RZ, R106, !PT ;  /* 0x0000006aff057209 */ /* 0x002fc40007800000 */
[----:B------:R-:W-:Y:S01]  /*45e0*/  FMNMX R97, RZ, R97, !PT ;  /* 0x00000061ff617209 */ /* 0x000fe20007800000 */
[----:B------:R1:W-:Y:S01]  /*45f0*/  STG.E [R2.64+0x720], R13 ;  /* 0x0007200d02007986 */ /* 0x0003e2000c101904 */
[----:B--2---:R-:W-:Y:S02]  /*4600*/  FMNMX R7, RZ, R104, !PT ;  /* 0x00000068ff077209 */ /* 0x004fe40007800000 */
[----:B------:R-:W-:Y:S01]  /*4610*/  FMNMX R65, RZ, R65, !PT ;  /* 0x00000041ff417209 */ /* 0x000fe20007800000 */
[----:B------:R2:W-:Y:S01]  /*4620*/  STG.E [R2.64+0x8c0], R5 ;  /* 0x0008c00502007986 */ /* 0x0005e2000c101904 */
[----:B---3--:R-:W-:Y:S02]  /*4630*/  FMNMX R9, RZ, R102, !PT ;  /* 0x00000066ff097209 */ /* 0x008fe40007800000 */
[----:B------:R-:W-:Y:S01]  /*4640*/  FMNMX R63, RZ, R63, !PT ;  /* 0x0000003fff3f7209 */ /* 0x000fe20007800000 */
[----:B------:R3:W-:Y:S01]  /*4650*/  STG.E [R2.64+0xc48e0], R7 ;  /* 0x0c48e00702007986 */ /* 0x0007e2000c101904 */
[----:B0-----:R-:W-:-:S02]  /*4660*/  FMNMX R11, RZ, R100, !PT ;  /* 0x00000064ff0b7209 */ /* 0x001fc40007800000 */
[----:B------:R-:W-:Y:S01]  /*4670*/  FMNMX R59, RZ, R59, !PT ;  /* 0x0000003bff3b7209 */ /* 0x000fe20007800000 */
[----:B------:R0:W-:Y:S01]  /*4680*/  STG.E [R2.64+0xa80], R9 ;  /* 0x000a800902007986 */ /* 0x0001e2000c101904 */
[----:B-1----:R-:W-:Y:S02]  /*4690*/  FMNMX R13, RZ, R68, !PT ;  /* 0x00000044ff0d7209 */ /* 0x002fe40007800000 */
[----:B------:R-:W-:Y:S01]  /*46a0*/  FMNMX R125, RZ, R125, !PT ;  /* 0x0000007dff7d7209 */ /* 0x000fe20007800000 */
[----:B------:R1:W-:Y:S01]  /*46b0*/  STG.E [R2.64+0xc4a80], R11 ;  /* 0x0c4a800b02007986 */ /* 0x0003e2000c101904 */
[----:B--2---:R-:W-:Y:S02]  /*46c0*/  FMNMX R5, RZ, R50, !PT ;  /* 0x00000032ff057209 */ /* 0x004fe40007800000 */
[----:B------:R-:W-:Y:S01]  /*46d0*/  FMNMX R55, RZ, R55, !PT ;  /* 0x00000037ff377209 */ /* 0x000fe20007800000 */
[----:B------:R2:W-:Y:S01]  /*46e0*/  STG.E [R2.64+0xe00], R13 ;  /* 0x000e000d02007986 */ /* 0x0005e2000c101904 */
[----:B---3--:R-:W-:-:S02]  /*46f0*/  FMNMX R7, RZ, R96, !PT ;  /* 0x00000060ff077209 */ /* 0x008fc40007800000 */
[----:B0-----:R-:W-:Y:S01]  /*4700*/  FMNMX R9, RZ, R92, !PT ;  /* 0x0000005cff097209 */ /* 0x001fe20007800000 */
[----:B------:R0:W-:Y:S01]  /*4710*/  STG.E [R2.64+0xc60], R5 ;  /* 0x000c600502007986 */ /* 0x0001e2000c101904 */
[----:B-1----:R-:W-:-:S03]  /*4720*/  FMNMX R11, RZ, R88, !PT ;  /* 0x00000058ff0b7209 */ /* 0x002fc60007800000 */
[----:B------:R1:W-:Y:S01]  /*4730*/  STG.E [R2.64+0xc4c40], R7 ;  /* 0x0c4c400702007986 */ /* 0x0003e2000c101904 */
[----:B--2---:R-:W-:-:S03]  /*4740*/  FMNMX R13, RZ, R72, !PT ;  /* 0x00000048ff0d7209 */ /* 0x004fc60007800000 */
[----:B------:R2:W-:Y:S04]  /*4750*/  STG.E [R2.64+0xc4e00], R9 ;  /* 0x0c4e000902007986 */ /* 0x0005e8000c101904 */
[----:B------:R3:W-:Y:S01]  /*4760*/  STG.E [R2.64+0xc4fc0], R11 ;  /* 0x0c4fc00b02007986 */ /* 0x0007e2000c101904 */
[----:B0-----:R-:W-:Y:S02]  /*4770*/  FMNMX R5, RZ, R80, !PT ;  /* 0x00000050ff057209 */ /* 0x001fe40007800000 */
[----:B-1----:R-:W-:Y:S01]  /*4780*/  FMNMX R7, RZ, R78, !PT ;  /* 0x0000004eff077209 */ /* 0x002fe20007800000 */
[----:B------:R0:W-:Y:S01]  /*4790*/  STG.E [R2.64+0xc4700], R15 ;  /* 0x0c47000f02007986 */ /* 0x0001e2000c101904 */
[----:B--2---:R-:W-:-:S03]  /*47a0*/  FMNMX R9, RZ, R76, !PT ;  /* 0x0000004cff097209 */ /* 0x004fc60007800000 */
[----:B------:R1:W-:Y:S01]  /*47b0*/  STG.E [R2.64+0x1180], R5 ;  /* 0x0011800502007986 */ /* 0x0003e2000c101904 */
[----:B---3--:R-:W-:-:S03]  /*47c0*/  FMNMX R11, RZ, R70, !PT ;  /* 0x00000046ff0b7209 */ /* 0x008fc60007800000 */
[----:B------:R2:W-:Y:S04]  /*47d0*/  STG.E [R2.64+0xc5180], R7 ;  /* 0x0c51800702007986 */ /* 0x0005e8000c101904 */
[----:B------:R3:W-:Y:S01]  /*47e0*/  STG.E [R2.64+0x1340], R9 ;  /* 0x0013400902007986 */ /* 0x0007e2000c101904 */
[----:B0-----:R-:W-:-:S03]  /*47f0*/  FMNMX R15, RZ, R58, !PT ;  /* 0x0000003aff0f7209 */ /* 0x001fc60007800000 */
[----:B------:R0:W-:Y:S01]  /*4800*/  STG.E [R2.64+0xc5340], R11 ;  /* 0x0c53400b02007986 */ /* 0x0001e2000c101904 */
[----:B-1----:R-:W-:-:S03]  /*4810*/  FMNMX R5, RZ, R66, !PT ;  /* 0x00000042ff057209 */ /* 0x002fc60007800000 */
[----:B------:R1:W-:Y:S01]  /*4820*/  STG.E [R2.64+0x1500], R13 ;  /* 0x0015000d02007986 */ /* 0x0003e2000c101904 */
[----:B--2---:R-:W-:Y:S02]  /*4830*/  FMNMX R7, RZ, R64, !PT ;  /* 0x00000040ff077209 */ /* 0x004fe40007800000 */
[----:B---3--:R-:W-:Y:S01]  /*4840*/  FMNMX R9, RZ, R74, !PT ;  /* 0x0000004aff097209 */ /* 0x008fe20007800000 */
[----:B------:R-:W-:Y:S01]  /*4850*/  STG.E [R2.64+0xc4000], R101 ;  /* 0x0c40006502007986 */ /* 0x000fe2000c101904 */
[----:B0-----:R-:W-:-:S03]  /*4860*/  FMNMX R11, RZ, R62, !PT ;  /* 0x0000003eff0b7209 */ /* 0x001fc60007800000 */
[----:B------:R-:W-:Y:S01]  /*4870*/  STG.E [R2.64+0x1c0], R45 ;  /* 0x0001c02d02007986 */ /* 0x000fe2000c101904 */
[----:B-1----:R-:W-:-:S03]  /*4880*/  FMNMX R13, RZ, R60, !PT ;  /* 0x0000003cff0d7209 */ /* 0x002fc60007800000 */
[----:B------:R-:W-:Y:S04]  /*4890*/  STG.E [R2.64+0xc41c0], R75 ;  /* 0x0c41c04b02007986 */ /* 0x000fe8000c101904 */
        /* <DEDUP_REMOVED lines=35> */
[----:B------:R-:W-:Y:S01]  /*4ad0*/  STG.E [R2.64+0xc5a60], R55 ;  /* 0x0c5a603702007986 */ /* 0x000fe2000c101904 */
[----:B------:R-:W-:Y:S05]  /*4ae0*/  EXIT ;  /* 0x000000000000794d */ /* 0x000fea0003800000 */
.L_x_2:
[----:B------:R-:W-:-:S00]  /*4af0*/  BRA `(.L_x_2) ;  /* 0xfffffff000007947 */ /* 0x000fc0000383ffff */
[----:B------:R-:W-:-:S00]  /*4b00*/  NOP ;  /* 0x0000000000007918 */ /* 0x000fc00000000000 */
[----:B------:R-:W-:-:S00]  /*4b10*/  NOP ;  /* 0x0000000000007918 */ /* 0x000fc00000000000 */
[----:B------:R-:W-:-:S00]  /*4b20*/  NOP ;  /* 0x0000000000007918 */ /* 0x000fc00000000000 */
[----:B------:R-:W-:-:S00]  /*4b30*/  NOP ;  /* 0x0000000000007918 */ /* 0x000fc00000000000 */
[----:B------:R-:W-:-:S00]  /*4b40*/  NOP ;  /* 0x0000000000007918 */ /* 0x000fc00000000000 */
[----:B------:R-:W-:-:S00]  /*4b50*/  NOP ;  /* 0x0000000000007918 */ /* 0x000fc00000000000 */
[----:B------:R-:W-:-:S00]  /*4b60*/  NOP ;  /* 0x0000000000007918 */ /* 0x000fc00000000000 */
[----:B------:R-:W-:-:S00]  /*4b70*/  NOP ;  /* 0x0000000000007918 */ /* 0x000fc00000000000 */
.L_x_3:


//--------------------- .nv.shared.candidate1     --------------------------
	.section	.nv.shared.candidate1,"aw",@nobits
	.align	4
.nv.shared.candidate1:
	.zero		37248
